	.target	sm_100a

	.elftype	@"ET_EXEC"


//--------------------- .note.nv.tkinfo           --------------------------
	.section	.note.nv.tkinfo,"",@"SHT_NOTE"
	.sectionflags	@"SHF_NOTE_NV_TKINFO"
	.tkinfo
        /*0018*/ 	.word	0x00000002
        /*0030*/ 	.string	""
        /*0030*/ 	.string	"ptxas"
        /*0030*/ 	.string	"Cuda compilation tools, release 13.0, V13.0.88"
        /*0030*/ 	.string	"Build cuda_13.0.r13.0/compiler.36424714_0"
        /*0030*/ 	.string	"-arch sm_100a -m 64 "



//--------------------- .note.nv.cuinfo           --------------------------
	.section	.note.nv.cuinfo,"",@"SHT_NOTE"
	.sectionflags	@"SHF_NOTE_NV_CUINFO"
        /*0018*/ 	.short	0x0002
        /*001a*/ 	.short	0x0064
        /*001c*/ 	.short	0x0082
	.zero		2


//--------------------- .nv.info                  --------------------------
	.section	.nv.info,"",@"SHT_CUDA_INFO"
	.align	4


	//----- nvinfo : EIATTR_REGCOUNT
	.align		4
        /*0000*/ 	.byte	0x04, 0x2f
        /*0002*/ 	.short	(.L_19 - .L_18)
	.align		4
.L_18:
        /*0004*/ 	.word	index@(_ZN7cutlass13device_kernelINS_4gemm6kernel13GemmUniversalIN4cute5tupleIJiiiiEEENS1_10collective13CollectiveMmaINS1_35MainloopSm100TmaUmmaWarpSpecializedILi8ELi2ELi4ENS5_IJNS4_1CILi4EEENSA_ILi2EEENSA_ILi1EEEEEEEENS5_IJNSA_ILi128EEENSA_ILi64EEESH_EEENS_10tfloat32_tENS5_IJlSD_lEEESJ_SK_NS4_8TiledMMAINS4_8MMA_AtomIJNS4_23SM100_MMA_TF32_2x1SM_SSISJ_SJ_fLi128ELi64ELNS4_4UMMA5MajorE0ELSP_0ELNSO_7ScaleInE0ELSQ_0EEEEEENS4_6LayoutINS5_IJSD_SD_SD_EEENS5_IJNSA_ILi0EEESV_SV_EEEEENS5_IJNS4_10UnderscoreESY_SY_EEEEENS4_28SM100_TMA_2SM_LOAD_MULTICASTENS4_14ComposedLayoutINS4_7SwizzleILi3ELi4ELi3EEENS4_18smem_ptr_flag_bitsILi32EEENST_INS5_IJNSA_ILi8EEENSA_ILi32EEEEEENS5_IJS18_SD_EEEEEEEvNS4_8identityES11_S1C_vS1D_EENS_8epilogue10collective18CollectiveEpilogueINS1F_23Sm100TmaWarpSpecializedILi3ELi2ELi16ELb1ELb0EEEJNS5_IJSH_SH_SH_EEENS5_IJNST_ISH_SD_EENST_INS5_IJNSA_ILi16EEESC_EEENS5_IJSD_S18_EEEEEEEESJ_SK_SJ_SK_NS1F_6fusion15FusionCallbacksIS1J_NS1R_17LinearCombinationISJ_fSJ_fLNS_15FloatRoundStyleE2EEES1K_S1Q_JEEENS4_5SM1004TMEM4LOAD26SM100_TMEM_LOAD_32dp32b16xENS4_13SM90_TMA_LOADENS12_INS13_ILi2ELi4ELi3EEES16_NST_INS5_IJS17_S1M_EEENS5_IJS1M_SD_EEEEEEENS4_39AutoVectorizingCopyWithAssumedAlignmentILi128EEENS4_14SM90_TMA_STOREES26_S28_S28_EEEvvEEEEvNT_6ParamsE)
        /*0008*/ 	.word	0x00000056


	//----- nvinfo : EIATTR_FRAME_SIZE
	.align		4
.L_19:
        /*000c*/ 	.byte	0x04, 0x11
        /*000e*/ 	.short	(.L_21 - .L_20)
	.align		4
.L_20:
        /*0010*/ 	.word	index@($__internal_2_$__cuda_sm10x_tcgen05_guardrail_trap_unallocated_columns_being_dealloced)
        /*0014*/ 	.word	0x00000000


	//----- nvinfo : EIATTR_FRAME_SIZE
	.align		4
.L_21:
        /*0018*/ 	.byte	0x04, 0x11
        /*001a*/ 	.short	(.L_23 - .L_22)
	.align		4
.L_22:
        /*001c*/ 	.word	index@($__internal_1_$__cuda_sm10x_tcgen05_guardrail_trap_phase_invalid_during_alloc)
        /*0020*/ 	.word	0x00000000


	//----- nvinfo : EIATTR_FRAME_SIZE
	.align		4
.L_23:
        /*0024*/ 	.byte	0x04, 0x11
        /*0026*/ 	.short	(.L_25 - .L_24)
	.align		4
.L_24:
        /*0028*/ 	.word	index@($__internal_0_$__cuda_sm10x_tcgen05_guardrail_trap_col_being_dealloced_not_returned_by_alloc)
        /*002c*/ 	.word	0x00000000


	//----- nvinfo : EIATTR_FRAME_SIZE
	.align		4
.L_25:
        /*0030*/ 	.byte	0x04, 0x11
        /*0032*/ 	.short	(.L_27 - .L_26)
	.align		4
.L_26:
        /*0034*/ 	.word	index@(_ZN7cutlass13device_kernelINS_4gemm6kernel13GemmUniversalIN4cute5tupleIJiiiiEEENS1_10collective13CollectiveMmaINS1_35MainloopSm100TmaUmmaWarpSpecializedILi8ELi2ELi4ENS5_IJNS4_1CILi4EEENSA_ILi2EEENSA_ILi1EEEEEEEENS5_IJNSA_ILi128EEENSA_ILi64EEESH_EEENS_10tfloat32_tENS5_IJlSD_lEEESJ_SK_NS4_8TiledMMAINS4_8MMA_AtomIJNS4_23SM100_MMA_TF32_2x1SM_SSISJ_SJ_fLi128ELi64ELNS4_4UMMA5MajorE0ELSP_0ELNSO_7ScaleInE0ELSQ_0EEEEEENS4_6LayoutINS5_IJSD_SD_SD_EEENS5_IJNSA_ILi0EEESV_SV_EEEEENS5_IJNS4_10UnderscoreESY_SY_EEEEENS4_28SM100_TMA_2SM_LOAD_MULTICASTENS4_14ComposedLayoutINS4_7SwizzleILi3ELi4ELi3EEENS4_18smem_ptr_flag_bitsILi32EEENST_INS5_IJNSA_ILi8EEENSA_ILi32EEEEEENS5_IJS18_SD_EEEEEEEvNS4_8identityES11_S1C_vS1D_EENS_8epilogue10collective18CollectiveEpilogueINS1F_23Sm100TmaWarpSpecializedILi3ELi2ELi16ELb1ELb0EEEJNS5_IJSH_SH_SH_EEENS5_IJNST_ISH_SD_EENST_INS5_IJNSA_ILi16EEESC_EEENS5_IJSD_S18_EEEEEEEESJ_SK_SJ_SK_NS1F_6fusion15FusionCallbacksIS1J_NS1R_17LinearCombinationISJ_fSJ_fLNS_15FloatRoundStyleE2EEES1K_S1Q_JEEENS4_5SM1004TMEM4LOAD26SM100_TMEM_LOAD_32dp32b16xENS4_13SM90_TMA_LOADENS12_INS13_ILi2ELi4ELi3EEES16_NST_INS5_IJS17_S1M_EEENS5_IJS1M_SD_EEEEEEENS4_39AutoVectorizingCopyWithAssumedAlignmentILi128EEENS4_14SM90_TMA_STOREES26_S28_S28_EEEvvEEEEvNT_6ParamsE)
        /*0038*/ 	.word	0x00000000


	//----- nvinfo : EIATTR_MIN_STACK_SIZE
	.align		4
.L_27:
        /*003c*/ 	.byte	0x04, 0x12
        /*003e*/ 	.short	(.L_29 - .L_28)
	.align		4
.L_28:
        /*0040*/ 	.word	index@(_ZN7cutlass13device_kernelINS_4gemm6kernel13GemmUniversalIN4cute5tupleIJiiiiEEENS1_10collective13CollectiveMmaINS1_35MainloopSm100TmaUmmaWarpSpecializedILi8ELi2ELi4ENS5_IJNS4_1CILi4EEENSA_ILi2EEENSA_ILi1EEEEEEEENS5_IJNSA_ILi128EEENSA_ILi64EEESH_EEENS_10tfloat32_tENS5_IJlSD_lEEESJ_SK_NS4_8TiledMMAINS4_8MMA_AtomIJNS4_23SM100_MMA_TF32_2x1SM_SSISJ_SJ_fLi128ELi64ELNS4_4UMMA5MajorE0ELSP_0ELNSO_7ScaleInE0ELSQ_0EEEEEENS4_6LayoutINS5_IJSD_SD_SD_EEENS5_IJNSA_ILi0EEESV_SV_EEEEENS5_IJNS4_10UnderscoreESY_SY_EEEEENS4_28SM100_TMA_2SM_LOAD_MULTICASTENS4_14ComposedLayoutINS4_7SwizzleILi3ELi4ELi3EEENS4_18smem_ptr_flag_bitsILi32EEENST_INS5_IJNSA_ILi8EEENSA_ILi32EEEEEENS5_IJS18_SD_EEEEEEEvNS4_8identityES11_S1C_vS1D_EENS_8epilogue10collective18CollectiveEpilogueINS1F_23Sm100TmaWarpSpecializedILi3ELi2ELi16ELb1ELb0EEEJNS5_IJSH_SH_SH_EEENS5_IJNST_ISH_SD_EENST_INS5_IJNSA_ILi16EEESC_EEENS5_IJSD_S18_EEEEEEEESJ_SK_SJ_SK_NS1F_6fusion15FusionCallbacksIS1J_NS1R_17LinearCombinationISJ_fSJ_fLNS_15FloatRoundStyleE2EEES1K_S1Q_JEEENS4_5SM1004TMEM4LOAD26SM100_TMEM_LOAD_32dp32b16xENS4_13SM90_TMA_LOADENS12_INS13_ILi2ELi4ELi3EEES16_NST_INS5_IJS17_S1M_EEENS5_IJS1M_SD_EEEEEEENS4_39AutoVectorizingCopyWithAssumedAlignmentILi128EEENS4_14SM90_TMA_STOREES26_S28_S28_EEEvvEEEEvNT_6ParamsE)
        /*0044*/ 	.word	0x00000000
.L_29:


//--------------------- .nv.compat                --------------------------
	.section	.nv.compat,"",@"SHT_CUDA_COMPAT_INFO"
	.align	4
        /*0000*/ 	.byte	0x02, 0x09, 0x01, 0x00, 0x02, 0x02, 0x02, 0x00, 0x02, 0x05, 0x05, 0x00, 0x03, 0x07, 0x01, 0x01
        /*0010*/ 	.byte	0x02, 0x03, 0x01, 0x00, 0x02, 0x06, 0x01, 0x00, 0x04, 0x0b, 0x08, 0x00, 0x09, 0x00, 0x00, 0x00
        /*0020*/ 	.byte	0x00, 0x00, 0x00, 0x00


//--------------------- .nv.info._ZN7cutlass13device_kernelINS_4gemm6kernel13GemmUniversalIN4cute5tupleIJiiiiEEENS1_10collective13CollectiveMmaINS1_35MainloopSm100TmaUmmaWarpSpecializedILi8ELi2ELi4ENS5_IJNS4_1CILi4EEENSA_ILi2EEENSA_ILi1EEEEEEEENS5_IJNSA_ILi128EEENSA_ILi64EEESH_EEENS_10tfloat32_tENS5_IJlSD_lEEESJ_SK_NS4_8TiledMMAINS4_8MMA_AtomIJNS4_23SM100_MMA_TF32_2x1SM_SSISJ_SJ_fLi128ELi64ELNS4_4UMMA5MajorE0ELSP_0ELNSO_7ScaleInE0ELSQ_0EEEEEENS4_6LayoutINS5_IJSD_SD_SD_EEENS5_IJNSA_ILi0EEESV_SV_EEEEENS5_IJNS4_10UnderscoreESY_SY_EEEEENS4_28SM100_TMA_2SM_LOAD_MULTICASTENS4_14ComposedLayoutINS4_7SwizzleILi3ELi4ELi3EEENS4_18smem_ptr_flag_bitsILi32EEENST_INS5_IJNSA_ILi8EEENSA_ILi32EEEEEENS5_IJS18_SD_EEEEEEEvNS4_8identityES11_S1C_vS1D_EENS_8epilogue10collective18CollectiveEpilogueINS1F_23Sm100TmaWarpSpecializedILi3ELi2ELi16ELb1ELb0EEEJNS5_IJSH_SH_SH_EEENS5_IJNST_ISH_SD_EENST_INS5_IJNSA_ILi16EEESC_EEENS5_IJSD_S18_EEEEEEEESJ_SK_SJ_SK_NS1F_6fusion15FusionCallbacksIS1J_NS1R_17LinearCombinationISJ_fSJ_fLNS_15FloatRoundStyleE2EEES1K_S1Q_JEEENS4_5SM1004TMEM4LOAD26SM100_TMEM_LOAD_32dp32b16xENS4_13SM90_TMA_LOADENS12_INS13_ILi2ELi4ELi3EEES16_NST_INS5_IJS17_S1M_EEENS5_IJS1M_SD_EEEEEEENS4_39AutoVectorizingCopyWithAssumedAlignmentILi128EEENS4_14SM90_TMA_STOREES26_S28_S28_EEEvvEEEEvNT_6ParamsE --------------------------
	.section	.nv.info._ZN7cutlass13device_kernelINS_4gemm6kernel13GemmUniversalIN4cute5tupleIJiiiiEEENS1_10collective13CollectiveMmaINS1_35MainloopSm100TmaUmmaWarpSpecializedILi8ELi2ELi4ENS5_IJNS4_1CILi4EEENSA_ILi2EEENSA_ILi1EEEEEEEENS5_IJNSA_ILi128EEENSA_ILi64EEESH_EEENS_10tfloat32_tENS5_IJlSD_lEEESJ_SK_NS4_8TiledMMAINS4_8MMA_AtomIJNS4_23SM100_MMA_TF32_2x1SM_SSISJ_SJ_fLi128ELi64ELNS4_4UMMA5MajorE0ELSP_0ELNSO_7ScaleInE0ELSQ_0EEEEEENS4_6LayoutINS5_IJSD_SD_SD_EEENS5_IJNSA_ILi0EEESV_SV_EEEEENS5_IJNS4_10UnderscoreESY_SY_EEEEENS4_28SM100_TMA_2SM_LOAD_MULTICASTENS4_14ComposedLayoutINS4_7SwizzleILi3ELi4ELi3EEENS4_18smem_ptr_flag_bitsILi32EEENST_INS5_IJNSA_ILi8EEENSA_ILi32EEEEEENS5_IJS18_SD_EEEEEEEvNS4_8identityES11_S1C_vS1D_EENS_8epilogue10collective18CollectiveEpilogueINS1F_23Sm100TmaWarpSpecializedILi3ELi2ELi16ELb1ELb0EEEJNS5_IJSH_SH_SH_EEENS5_IJNST_ISH_SD_EENST_INS5_IJNSA_ILi16EEESC_EEENS5_IJSD_S18_EEEEEEEESJ_SK_SJ_SK_NS1F_6fusion15FusionCallbacksIS1J_NS1R_17LinearCombinationISJ_fSJ_fLNS_15FloatRoundStyleE2EEES1K_S1Q_JEEENS4_5SM1004TMEM4LOAD26SM100_TMEM_LOAD_32dp32b16xENS4_13SM90_TMA_LOADENS12_INS13_ILi2ELi4ELi3EEES16_NST_INS5_IJS17_S1M_EEENS5_IJS1M_SD_EEEEEEENS4_39AutoVectorizingCopyWithAssumedAlignmentILi128EEENS4_14SM90_TMA_STOREES26_S28_S28_EEEvvEEEEvNT_6ParamsE,"",@"SHT_CUDA_INFO"
	.sectionflags	@""
	.align	4


	//----- nvinfo : EIATTR_CUDA_API_VERSION
	.align		4
        /*0000*/ 	.byte	0x04, 0x37
        /*0002*/ 	.short	(.L_31 - .L_30)
.L_30:
        /*0004*/ 	.word	0x00000082


	//----- nvinfo : EIATTR_KPARAM_INFO
	.align		4
.L_31:
        /*0008*/ 	.byte	0x04, 0x17
        /*000a*/ 	.short	(.L_33 - .L_32)
.L_32:
        /*000c*/ 	.word	0x00000000
        /*0010*/ 	.short	0x0000
        /*0012*/ 	.short	0x0000
        /*0014*/ 	.byte	0x00, 0xf0, 0x01, 0x20


	//----- nvinfo : EIATTR_AT_ENTRY_FRAGMENTS
	.align		4
.L_33:
        /*0018*/ 	.byte	0x04, 0x4f
        /*001a*/ 	.short	(.L_35 - .L_34)


	//   ....[0]....
.L_34:
        /*001c*/ 	.word	0x00000007


	//----- nvinfo : EIATTR_RESERVED_SMEM_USED
	.align		4
.L_35:
        /*0020*/ 	.byte	0x01, 0x41
	.zero		2


	//----- nvinfo : EIATTR_SPARSE_MMA_MASK
	.align		4
        /*0024*/ 	.byte	0x03, 0x50
        /*0026*/ 	.short	0x0000


	//----- nvinfo : EIATTR_TCGEN05_2CTA_USED
	.align		4
        /*0028*/ 	.byte	0x01, 0x52
	.zero		2


	//----- nvinfo : EIATTR_MAXREG_COUNT
	.align		4
        /*002c*/ 	.byte	0x03, 0x1b
        /*002e*/ 	.short	0x00ff


	//----- nvinfo : EIATTR_NUM_BARRIERS
	.align		4
        /*0030*/ 	.byte	0x02, 0x4c
        /*0032*/ 	.byte	0x07
	.zero		1


	//----- nvinfo : EIATTR_EXTERNS
	.align		4
        /*0034*/ 	.byte	0x04, 0x0f
        /*0036*/ 	.short	(.L_37 - .L_36)


	//   ....[0]....
	.align		4
.L_36:
        /*0038*/ 	.word	index@(__assertfail)


	//----- nvinfo : EIATTR_MERCURY_ISA_VERSION
	.align		4
.L_37:
        /*003c*/ 	.byte	0x03, 0x5f
        /*003e*/ 	.short	0x0101


	//----- nvinfo : EIATTR_INT_WARP_WIDE_INSTR_OFFSETS
	.align		4
        /*0040*/ 	.byte	0x04, 0x31
        /*0042*/ 	.short	(.L_39 - .L_38)


	//   ....[0]....
.L_38:
        /*0044*/ 	.word	0x00000dc0


	//   ....[1]....
        /*0048*/ 	.word	0x00000e60


	//   ....[2]....
        /*004c*/ 	.word	0x00004b30


	//   ....[3]....
        /*0050*/ 	.word	0x00004b50


	//   ....[4]....
        /*0054*/ 	.word	0x00004b80


	//   ....[5]....
        /*0058*/ 	.word	0x00005720


	//   ....[6]....
        /*005c*/ 	.word	0x000057e0


	//   ....[7]....
        /*0060*/ 	.word	0x00005850


	//   ....[8]....
        /*0064*/ 	.word	0x00005990


	//   ....[9]....
        /*0068*/ 	.word	0x00005aa0


	//   ....[10]....
        /*006c*/ 	.word	0x00005ad0


	//----- nvinfo : EIATTR_COOP_GROUP_MASK_REGIDS
	.align		4
.L_39:
        /*0070*/ 	.byte	0x04, 0x29
        /*0072*/ 	.short	(.L_41 - .L_40)


	//   ....[0]....
.L_40:
        /*0074*/ 	.word	0xffffffff


	//   ....[1]....
        /*0078*/ 	.word	0xffffffff


	//   ....[2]....
        /*007c*/ 	.word	0xffffffff


	//   ....[3]....
        /*0080*/ 	.word	0xffffffff


	//   ....[4]....
        /*0084*/ 	.word	0xffffffff


	//   ....[5]....
        /*0088*/ 	.word	0xffffffff


	//   ....[6]....
        /*008c*/ 	.word	0xffffffff


	//   ....[7]....
        /*0090*/ 	.word	0xffffffff


	//   ....[8]....
        /*0094*/ 	.word	0xffffffff


	//   ....[9]....
        /*0098*/ 	.word	0xffffffff


	//   ....[10]....
        /*009c*/ 	.word	0xffffffff


	//   ....[11]....
        /*00a0*/ 	.word	0xffffffff


	//   ....[12]....
        /*00a4*/ 	.word	0xffffffff


	//   ....[13]....
        /*00a8*/ 	.word	0xffffffff


	//----- nvinfo : EIATTR_COOP_GROUP_INSTR_OFFSETS
	.align		4
.L_41:
        /*00ac*/ 	.byte	0x04, 0x28
        /*00ae*/ 	.short	(.L_43 - .L_42)


	//   ....[0]....
.L_42:
        /*00b0*/ 	.word	0x000000b0


	//   ....[1]....
        /*00b4*/ 	.word	0x00000510


	//   ....[2]....
        /*00b8*/ 	.word	0x00000750


	//   ....[3]....
        /*00bc*/ 	.word	0x000008c0


	//   ....[4]....
        /*00c0*/ 	.word	0x000009b0


	//   ....[5]....
        /*00c4*/ 	.word	0x00000b10


	//   ....[6]....
        /*00c8*/ 	.word	0x00000ca0


	//   ....[7]....
        /*00cc*/ 	.word	0x00000ee0


	//   ....[8]....
        /*00d0*/ 	.word	0x00002650


	//   ....[9]....
        /*00d4*/ 	.word	0x00003750


	//   ....[10]....
        /*00d8*/ 	.word	0x00003c20


	//   ....[11]....
        /*00dc*/ 	.word	0x00003c50


	//   ....[12]....
        /*00e0*/ 	.word	0x00004a30


	//   ....[13]....
        /*00e4*/ 	.word	0x00004c40


	//----- nvinfo : EIATTR_VRC_CTA_INIT_COUNT
	.align		4
.L_43:
        /*00e8*/ 	.byte	0x02, 0x4a
        /*00ea*/ 	.byte	0x80
	.zero		1


	//----- nvinfo : EIATTR_SYSCALL_OFFSETS
	.align		4
        /*00ec*/ 	.byte	0x04, 0x46
        /*00ee*/ 	.short	(.L_45 - .L_44)


	//   ....[0]....
.L_44:
        /*00f0*/ 	.word	0x000067d0


	//   ....[1]....
        /*00f4*/ 	.word	0x000068c0


	//   ....[2]....
        /*00f8*/ 	.word	0x000070f0


	//   ....[3]....
        /*00fc*/ 	.word	0x00007b10


	//----- nvinfo : EIATTR_MBARRIER_INSTR_OFFSETS
	.align		4
.L_45:
        /*0100*/ 	.byte	0x04, 0x39
        /*0102*/ 	.short	(.L_47 - .L_46)


	//   ....[0]....
.L_46:
        /*0104*/ 	.word	0x00000640
        /*0108*/ 	.word	0x000000ff
        /*010c*/ 	.word	0x00000000
        /*0110*/ 	.short	0x0100
        /*0112*/ 	.byte	0x04
	.zero		1


	//   ....[1]....
        /*0114*/ 	.word	0x00000650
        /*0118*/ 	.word	0x000000ff
        /*011c*/ 	.word	0x00000040
        /*0120*/ 	.short	0x0100
        /*0122*/ 	.byte	0x04
	.zero		1


	//   ....[2]....
        /*0124*/ 	.word	0x00000660
        /*0128*/ 	.word	0x000000ff
        /*012c*/ 	.word	0x00000008
        /*0130*/ 	.short	0x0100
        /*0132*/ 	.byte	0x04
	.zero		1


	//   ....[3]....
        /*0134*/ 	.word	0x00000670
        /*0138*/ 	.word	0x000000ff
        /*013c*/ 	.word	0x00000048
        /*0140*/ 	.short	0x0100
        /*0142*/ 	.byte	0x04
	.zero		1


	//   ....[4]....
        /*0144*/ 	.word	0x00000680
        /*0148*/ 	.word	0x000000ff
        /*014c*/ 	.word	0x00000010
        /*0150*/ 	.short	0x0100
        /*0152*/ 	.byte	0x04
	.zero		1


	//   ....[5]....
        /*0154*/ 	.word	0x00000690
        /*0158*/ 	.word	0x000000ff
        /*015c*/ 	.word	0x00000050
        /*0160*/ 	.short	0x0100
        /*0162*/ 	.byte	0x04
	.zero		1


	//   ....[6]....
        /*0164*/ 	.word	0x000006a0
        /*0168*/ 	.word	0x000000ff
        /*016c*/ 	.word	0x00000018
        /*0170*/ 	.short	0x0100
        /*0172*/ 	.byte	0x04
	.zero		1


	//   ....[7]....
        /*0174*/ 	.word	0x000006b0
        /*0178*/ 	.word	0x000000ff
        /*017c*/ 	.word	0x00000058
        /*0180*/ 	.short	0x0100
        /*0182*/ 	.byte	0x04
	.zero		1


	//   ....[8]....
        /*0184*/ 	.word	0x000006c0
        /*0188*/ 	.word	0x000000ff
        /*018c*/ 	.word	0x00000020
        /*0190*/ 	.short	0x0100
        /*0192*/ 	.byte	0x04
	.zero		1


	//   ....[9]....
        /*0194*/ 	.word	0x000006d0
        /*0198*/ 	.word	0x000000ff
        /*019c*/ 	.word	0x00000060
        /*01a0*/ 	.short	0x0100
        /*01a2*/ 	.byte	0x04
	.zero		1


	//   ....[10]....
        /*01a4*/ 	.word	0x000006e0
        /*01a8*/ 	.word	0x000000ff
        /*01ac*/ 	.word	0x00000028
        /*01b0*/ 	.short	0x0100
        /*01b2*/ 	.byte	0x04
	.zero		1


	//   ....[11]....
        /*01b4*/ 	.word	0x000006f0
        /*01b8*/ 	.word	0x000000ff
        /*01bc*/ 	.word	0x00000068
        /*01c0*/ 	.short	0x0100
        /*01c2*/ 	.byte	0x04
	.zero		1


	//   ....[12]....
        /*01c4*/ 	.word	0x00000700
        /*01c8*/ 	.word	0x000000ff
        /*01cc*/ 	.word	0x00000030
        /*01d0*/ 	.short	0x0100
        /*01d2*/ 	.byte	0x04
	.zero		1


	//   ....[13]....
        /*01d4*/ 	.word	0x00000710
        /*01d8*/ 	.word	0x000000ff
        /*01dc*/ 	.word	0x00000070
        /*01e0*/ 	.short	0x0100
        /*01e2*/ 	.byte	0x04
	.zero		1


	//   ....[14]....
        /*01e4*/ 	.word	0x00000720
        /*01e8*/ 	.word	0x000000ff
        /*01ec*/ 	.word	0x00000038
        /*01f0*/ 	.short	0x0100
        /*01f2*/ 	.byte	0x04
	.zero		1


	//   ....[15]....
        /*01f4*/ 	.word	0x00000730
        /*01f8*/ 	.word	0x000000ff
        /*01fc*/ 	.word	0x00000078
        /*0200*/ 	.short	0x0100
        /*0202*/ 	.byte	0x04
	.zero		1


	//   ....[16]....
        /*0204*/ 	.word	0x00000850
        /*0208*/ 	.word	0x000000ff
        /*020c*/ 	.word	0x00000080
        /*0210*/ 	.short	0x0100
        /*0212*/ 	.byte	0x04
	.zero		1


	//   ....[17]....
        /*0214*/ 	.word	0x00000860
        /*0218*/ 	.word	0x000000ff
        /*021c*/ 	.word	0x00000098
        /*0220*/ 	.short	0x0100
        /*0222*/ 	.byte	0x04
	.zero		1


	//   ....[18]....
        /*0224*/ 	.word	0x00000870
        /*0228*/ 	.word	0x000000ff
        /*022c*/ 	.word	0x00000088
        /*0230*/ 	.short	0x0100
        /*0232*/ 	.byte	0x04
	.zero		1


	//   ....[19]....
        /*0234*/ 	.word	0x00000880
        /*0238*/ 	.word	0x000000ff
        /*023c*/ 	.word	0x000000a0
        /*0240*/ 	.short	0x0100
        /*0242*/ 	.byte	0x04
	.zero		1


	//   ....[20]....
        /*0244*/ 	.word	0x00000890
        /*0248*/ 	.word	0x000000ff
        /*024c*/ 	.word	0x00000090
        /*0250*/ 	.short	0x0100
        /*0252*/ 	.byte	0x04
	.zero		1


	//   ....[21]....
        /*0254*/ 	.word	0x000008a0
        /*0258*/ 	.word	0x000000ff
        /*025c*/ 	.word	0x000000a8
        /*0260*/ 	.short	0x0100
        /*0262*/ 	.byte	0x04
	.zero		1


	//   ....[22]....
        /*0264*/ 	.word	0x00000980
        /*0268*/ 	.word	0x000000ff
        /*026c*/ 	.word	0x000000b0
        /*0270*/ 	.short	0x0100
        /*0272*/ 	.byte	0x06
	.zero		1


	//   ....[23]....
        /*0274*/ 	.word	0x00000990
        /*0278*/ 	.word	0x000000ff
        /*027c*/ 	.word	0x000000b8
        /*0280*/ 	.short	0x0100
        /*0282*/ 	.byte	0x06
	.zero		1


	//   ....[24]....
        /*0284*/ 	.word	0x00000ac0
        /*0288*/ 	.word	0x000000ff
        /*028c*/ 	.word	0x000000c0
        /*0290*/ 	.short	0x0100
        /*0292*/ 	.byte	0x06
	.zero		1


	//   ....[25]....
        /*0294*/ 	.word	0x00000ad0
        /*0298*/ 	.word	0x000000ff
        /*029c*/ 	.word	0x000000d0
        /*02a0*/ 	.short	0x0100
        /*02a2*/ 	.byte	0x06
	.zero		1


	//   ....[26]....
        /*02a4*/ 	.word	0x00000ae0
        /*02a8*/ 	.word	0x000000ff
        /*02ac*/ 	.word	0x000000c8
        /*02b0*/ 	.short	0x0100
        /*02b2*/ 	.byte	0x06
	.zero		1


	//   ....[27]....
        /*02b4*/ 	.word	0x00000af0
        /*02b8*/ 	.word	0x000000ff
        /*02bc*/ 	.word	0x000000d8
        /*02c0*/ 	.short	0x0100
        /*02c2*/ 	.byte	0x06
	.zero		1


	//   ....[28]....
        /*02c4*/ 	.word	0x00000c10
        /*02c8*/ 	.word	0x000000ff
        /*02cc*/ 	.word	0x000000e0
        /*02d0*/ 	.short	0x0100
        /*02d2*/ 	.byte	0x04
	.zero		1


	//   ....[29]....
        /*02d4*/ 	.word	0x00000c20
        /*02d8*/ 	.word	0x000000ff
        /*02dc*/ 	.word	0x00000100
        /*02e0*/ 	.short	0x0100
        /*02e2*/ 	.byte	0x04
	.zero		1


	//   ....[30]....
        /*02e4*/ 	.word	0x00000c30
        /*02e8*/ 	.word	0x000000ff
        /*02ec*/ 	.word	0x000000e8
        /*02f0*/ 	.short	0x0100
        /*02f2*/ 	.byte	0x04
	.zero		1


	//   ....[31]....
        /*02f4*/ 	.word	0x00000c40
        /*02f8*/ 	.word	0x000000ff
        /*02fc*/ 	.word	0x00000108
        /*0300*/ 	.short	0x0100
        /*0302*/ 	.byte	0x04
	.zero		1


	//   ....[32]....
        /*0304*/ 	.word	0x00000c50
        /*0308*/ 	.word	0x000000ff
        /*030c*/ 	.word	0x000000f0
        /*0310*/ 	.short	0x0100
        /*0312*/ 	.byte	0x04
	.zero		1


	//   ....[33]....
        /*0314*/ 	.word	0x00000c60
        /*0318*/ 	.word	0x000000ff
        /*031c*/ 	.word	0x00000110
        /*0320*/ 	.short	0x0100
        /*0322*/ 	.byte	0x04
	.zero		1


	//   ....[34]....
        /*0324*/ 	.word	0x00000c70
        /*0328*/ 	.word	0x000000ff
        /*032c*/ 	.word	0x000000f8
        /*0330*/ 	.short	0x0100
        /*0332*/ 	.byte	0x04
	.zero		1


	//   ....[35]....
        /*0334*/ 	.word	0x00000c80
        /*0338*/ 	.word	0x000000ff
        /*033c*/ 	.word	0x00000118
        /*0340*/ 	.short	0x0100
        /*0342*/ 	.byte	0x04
	.zero		1


	//   ....[36]....
        /*0344*/ 	.word	0x00000d70
        /*0348*/ 	.word	0x000000ff
        /*034c*/ 	.word	0x00000120
        /*0350*/ 	.short	0x0100
        /*0352*/ 	.byte	0x04
	.zero		1


	//   ....[37]....
        /*0354*/ 	.word	0x00000d80
        /*0358*/ 	.word	0x000000ff
        /*035c*/ 	.word	0x00000130
        /*0360*/ 	.short	0x0100
        /*0362*/ 	.byte	0x04
	.zero		1


	//   ....[38]....
        /*0364*/ 	.word	0x00000d90
        /*0368*/ 	.word	0x000000ff
        /*036c*/ 	.word	0x00000128
        /*0370*/ 	.short	0x0100
        /*0372*/ 	.byte	0x04
	.zero		1


	//   ....[39]....
        /*0374*/ 	.word	0x00000da0
        /*0378*/ 	.word	0x000000ff
        /*037c*/ 	.word	0x00000138
        /*0380*/ 	.short	0x0100
        /*0382*/ 	.byte	0x04
	.zero		1


	//   ....[40]....
        /*0384*/ 	.word	0x00000ea0
        /*0388*/ 	.word	0x000000ff
        /*038c*/ 	.word	0x00000140
        /*0390*/ 	.short	0x0100
        /*0392*/ 	.byte	0x06
	.zero		1


	//   ....[41]....
        /*0394*/ 	.word	0x00001c10
        /*0398*/ 	.word	0x00000003
        /*039c*/ 	.word	0x00000130
        /*03a0*/ 	.short	0x010a
        /*03a2*/ 	.byte	0xff
	.zero		1


	//   ....[42]....
        /*03a4*/ 	.word	0x00001c40
        /*03a8*/ 	.word	0x00000003
        /*03ac*/ 	.word	0x00000120
        /*03b0*/ 	.short	0x0101
        /*03b2*/ 	.byte	0xff
	.zero		1


	//   ....[43]....
        /*03b4*/ 	.word	0x00001d00
        /*03b8*/ 	.word	0x000000ff
        /*03bc*/ 	.word	0x00000040
        /*03c0*/ 	.short	0x010a
        /*03c2*/ 	.byte	0x04
	.zero		1


	//   ....[44]....
        /*03c4*/ 	.word	0x00001dd0
        /*03c8*/ 	.word	0x000000ff
        /*03cc*/ 	.word	0x00000040
        /*03d0*/ 	.short	0x010a
        /*03d2*/ 	.byte	0x06
	.zero		1


	//   ....[45]....
        /*03d4*/ 	.word	0x00001f30
        /*03d8*/ 	.word	0x000000ff
        /*03dc*/ 	.word	0x00000040
        /*03e0*/ 	.short	0x010a
        /*03e2*/ 	.byte	0x04
	.zero		1


	//   ....[46]....
        /*03e4*/ 	.word	0x000021d0
        /*03e8*/ 	.word	0x000000ff
        /*03ec*/ 	.word	0x000000b8
        /*03f0*/ 	.short	0x0101
        /*03f2*/ 	.byte	0x15
	.zero		1


	//   ....[47]....
        /*03f4*/ 	.word	0x000021f0
        /*03f8*/ 	.word	0x000000ff
        /*03fc*/ 	.word	0x00000040
        /*0400*/ 	.short	0x010a
        /*0402*/ 	.byte	0x04
	.zero		1


	//   ....[48]....
        /*0404*/ 	.word	0x00002270
        /*0408*/ 	.word	0x000000ff
        /*040c*/ 	.word	0x00000040
        /*0410*/ 	.short	0x010a
        /*0412*/ 	.byte	0x07
	.zero		1


	//   ....[49]....
        /*0414*/ 	.word	0x000023b0
        /*0418*/ 	.word	0x000000ff
        /*041c*/ 	.word	0x00000040
        /*0420*/ 	.short	0x010a
        /*0422*/ 	.byte	0x04
	.zero		1


	//   ....[50]....
        /*0424*/ 	.word	0x00002680
        /*0428*/ 	.word	0x00000003
        /*042c*/ 	.word	0x000000c0
        /*0430*/ 	.short	0x010a
        /*0432*/ 	.byte	0xff
	.zero		1


	//   ....[51]....
        /*0434*/ 	.word	0x000027d0
        /*0438*/ 	.word	0x00000000
        /*043c*/ 	.word	0x00000000
        /*0440*/ 	.short	0x0101
        /*0442*/ 	.byte	0xff
	.zero		1


	//   ....[52]....
        /*0444*/ 	.word	0x00002d90
        /*0448*/ 	.word	0x000000ff
        /*044c*/ 	.word	0x00000000
        /*0450*/ 	.short	0x010a
        /*0452*/ 	.byte	0x04
	.zero		1


	//   ....[53]....
        /*0454*/ 	.word	0x00002e20
        /*0458*/ 	.word	0x000000ff
        /*045c*/ 	.word	0x00000000
        /*0460*/ 	.short	0x010a
        /*0462*/ 	.byte	0x05
	.zero		1


	//   ....[54]....
        /*0464*/ 	.word	0x00002eb0
        /*0468*/ 	.word	0x000000ff
        /*046c*/ 	.word	0x00000000
        /*0470*/ 	.short	0x010a
        /*0472*/ 	.byte	0x05
	.zero		1


	//   ....[55]....
        /*0474*/ 	.word	0x00002f40
        /*0478*/ 	.word	0x000000ff
        /*047c*/ 	.word	0x00000000
        /*0480*/ 	.short	0x010a
        /*0482*/ 	.byte	0x05
	.zero		1


	//   ....[56]....
        /*0484*/ 	.word	0x00002fd0
        /*0488*/ 	.word	0x000000ff
        /*048c*/ 	.word	0x00000000
        /*0490*/ 	.short	0x010a
        /*0492*/ 	.byte	0x05
	.zero		1


	//   ....[57]....
        /*0494*/ 	.word	0x00003060
        /*0498*/ 	.word	0x000000ff
        /*049c*/ 	.word	0x00000000
        /*04a0*/ 	.short	0x010a
        /*04a2*/ 	.byte	0x05
	.zero		1


	//   ....[58]....
        /*04a4*/ 	.word	0x000030f0
        /*04a8*/ 	.word	0x000000ff
        /*04ac*/ 	.word	0x00000000
        /*04b0*/ 	.short	0x010a
        /*04b2*/ 	.byte	0x05
	.zero		1


	//   ....[59]....
        /*04b4*/ 	.word	0x00003190
        /*04b8*/ 	.word	0x00000000
        /*04bc*/ 	.word	0x00000000
        /*04c0*/ 	.short	0x010a
        /*04c2*/ 	.byte	0xff
	.zero		1


	//   ....[60]....
        /*04c4*/ 	.word	0x000032b0
        /*04c8*/ 	.word	0x00000002
        /*04cc*/ 	.word	0x00000120
        /*04d0*/ 	.short	0x010a
        /*04d2*/ 	.byte	0xff
	.zero		1


	//   ....[61]....
        /*04d4*/ 	.word	0x00003310
        /*04d8*/ 	.word	0x00000004
        /*04dc*/ 	.word	0x00000000
        /*04e0*/ 	.short	0x0101
        /*04e2*/ 	.byte	0xff
	.zero		1


	//   ....[62]....
        /*04e4*/ 	.word	0x00003330
        /*04e8*/ 	.word	0x000000ff
        /*04ec*/ 	.word	0x000000d0
        /*04f0*/ 	.short	0x010a
        /*04f2*/ 	.byte	0x04
	.zero		1


	//   ....[63]....
        /*04f4*/ 	.word	0x00003450
        /*04f8*/ 	.word	0x00000002
        /*04fc*/ 	.word	0x000000c0
        /*0500*/ 	.short	0x010a
        /*0502*/ 	.byte	0xff
	.zero		1


	//   ....[64]....
        /*0504*/ 	.word	0x00003560
        /*0508*/ 	.word	0x00000002
        /*050c*/ 	.word	0x00000000
        /*0510*/ 	.short	0x0101
        /*0512*/ 	.byte	0xff
	.zero		1


	//   ....[65]....
        /*0514*/ 	.word	0x000035f0
        /*0518*/ 	.word	0x000000ff
        /*051c*/ 	.word	0x000000d0
        /*0520*/ 	.short	0x0106
        /*0522*/ 	.byte	0x04
	.zero		1


	//   ....[66]....
        /*0524*/ 	.word	0x00003610
        /*0528*/ 	.word	0x000000ff
        /*052c*/ 	.word	0x000000d0
        /*0530*/ 	.short	0x010a
        /*0532*/ 	.byte	0x04
	.zero		1


	//   ....[67]....
        /*0534*/ 	.word	0x000036a0
        /*0538*/ 	.word	0x000000ff
        /*053c*/ 	.word	0x000000d0
        /*0540*/ 	.short	0x0106
        /*0542*/ 	.byte	0x07
	.zero		1


	//   ....[68]....
        /*0544*/ 	.word	0x000036e0
        /*0548*/ 	.word	0x00000000
        /*054c*/ 	.word	0x000000d0
        /*0550*/ 	.short	0x010a
        /*0552*/ 	.byte	0xff
	.zero		1


	//   ....[69]....
        /*0554*/ 	.word	0x00003920
        /*0558*/ 	.word	0x000000ff
        /*055c*/ 	.word	0x00000008
        /*0560*/ 	.short	0x010a
        /*0562*/ 	.byte	0x05
	.zero		1


	//   ....[70]....
        /*0564*/ 	.word	0x00003940
        /*0568*/ 	.word	0x000000ff
        /*056c*/ 	.word	0x00000008
        /*0570*/ 	.short	0x010a
        /*0572*/ 	.byte	0x05
	.zero		1


	//   ....[71]....
        /*0574*/ 	.word	0x00003ad0
        /*0578*/ 	.word	0x000000ff
        /*057c*/ 	.word	0x00000008
        /*0580*/ 	.short	0x010a
        /*0582*/ 	.byte	0x05
	.zero		1


	//   ....[72]....
        /*0584*/ 	.word	0x00003af0
        /*0588*/ 	.word	0x000000ff
        /*058c*/ 	.word	0x00000008
        /*0590*/ 	.short	0x010a
        /*0592*/ 	.byte	0x05
	.zero		1


	//   ....[73]....
        /*0594*/ 	.word	0x00003bb0
        /*0598*/ 	.word	0x000000ff
        /*059c*/ 	.word	0x00000000
        /*05a0*/ 	.short	0x0101
        /*05a2*/ 	.byte	0x04
	.zero		1


	//   ....[74]....
        /*05a4*/ 	.word	0x00003f70
        /*05a8*/ 	.word	0x00000000
        /*05ac*/ 	.word	0x000000c0
        /*05b0*/ 	.short	0x010a
        /*05b2*/ 	.byte	0xff
	.zero		1


	//   ....[75]....
        /*05b4*/ 	.word	0x00004030
        /*05b8*/ 	.word	0x00000000
        /*05bc*/ 	.word	0x00000000
        /*05c0*/ 	.short	0x0101
        /*05c2*/ 	.byte	0xff
	.zero		1


	//   ....[76]....
        /*05c4*/ 	.word	0x000040f0
        /*05c8*/ 	.word	0x000000ff
        /*05cc*/ 	.word	0x00000000
        /*05d0*/ 	.short	0x010a
        /*05d2*/ 	.byte	0x04
	.zero		1


	//   ....[77]....
        /*05d4*/ 	.word	0x00004100
        /*05d8*/ 	.word	0x000000ff
        /*05dc*/ 	.word	0x00000100
        /*05e0*/ 	.short	0x010a
        /*05e2*/ 	.byte	0x2e
	.zero		1


	//   ....[78]....
        /*05e4*/ 	.word	0x000041b0
        /*05e8*/ 	.word	0x000000ff
        /*05ec*/ 	.word	0x00000000
        /*05f0*/ 	.short	0x010a
        /*05f2*/ 	.byte	0x07
	.zero		1


	//   ....[79]....
        /*05f4*/ 	.word	0x000042e0
        /*05f8*/ 	.word	0x000000ff
        /*05fc*/ 	.word	0x00000000
        /*0600*/ 	.short	0x010a
        /*0602*/ 	.byte	0x04
	.zero		1


	//   ....[80]....
        /*0604*/ 	.word	0x00004720
        /*0608*/ 	.word	0x000000ff
        /*060c*/ 	.word	0x00000000
        /*0610*/ 	.short	0x010a
        /*0612*/ 	.byte	0x04
	.zero		1


	//   ....[81]....
        /*0614*/ 	.word	0x000047b0
        /*0618*/ 	.word	0x000000ff
        /*061c*/ 	.word	0x00000000
        /*0620*/ 	.short	0x010a
        /*0622*/ 	.byte	0x05
	.zero		1


	//   ....[82]....
        /*0624*/ 	.word	0x00004840
        /*0628*/ 	.word	0x000000ff
        /*062c*/ 	.word	0x00000000
        /*0630*/ 	.short	0x010a
        /*0632*/ 	.byte	0x05
	.zero		1


	//   ....[83]....
        /*0634*/ 	.word	0x000048e0
        /*0638*/ 	.word	0x00000000
        /*063c*/ 	.word	0x00000000
        /*0640*/ 	.short	0x010a
        /*0642*/ 	.byte	0xff
	.zero		1


	//   ....[84]....
        /*0644*/ 	.word	0x00004920
        /*0648*/ 	.word	0x00000000
        /*064c*/ 	.word	0x00000000
        /*0650*/ 	.short	0x010a
        /*0652*/ 	.byte	0xff
	.zero		1


	//   ....[85]....
        /*0654*/ 	.word	0x00004990
        /*0658*/ 	.word	0x000000ff
        /*065c*/ 	.word	0x00000000
        /*0660*/ 	.short	0x0101
        /*0662*/ 	.byte	0x04
	.zero		1


	//   ....[86]....
        /*0664*/ 	.word	0x000049d0
        /*0668*/ 	.word	0x000000ff
        /*066c*/ 	.word	0x00000140
        /*0670*/ 	.short	0x010a
        /*0672*/ 	.byte	0x29
	.zero		1


	//   ....[87]....
        /*0674*/ 	.word	0x00004a20
        /*0678*/ 	.word	0x000000ff
        /*067c*/ 	.word	0x00000000
        /*0680*/ 	.short	0x0101
        /*0682*/ 	.byte	0x04
	.zero		1


	//   ....[88]....
        /*0684*/ 	.word	0x00004e80
        /*0688*/ 	.word	0x0000000c
        /*068c*/ 	.word	0x000000c0
        /*0690*/ 	.short	0x010a
        /*0692*/ 	.byte	0xff
	.zero		1


	//   ....[89]....
        /*0694*/ 	.word	0x00004ff0
        /*0698*/ 	.word	0x00000000
        /*069c*/ 	.word	0x00000000
        /*06a0*/ 	.short	0x0101
        /*06a2*/ 	.byte	0xff
	.zero		1


	//   ....[90]....
        /*06a4*/ 	.word	0x00005470
        /*06a8*/ 	.word	0x000000ff
        /*06ac*/ 	.word	0x000000b8
        /*06b0*/ 	.short	0x010a
        /*06b2*/ 	.byte	0x1d
	.zero		1


	//   ....[91]....
        /*06b4*/ 	.word	0x00005630
        /*06b8*/ 	.word	0x000000ff
        /*06bc*/ 	.word	0x00000098
        /*06c0*/ 	.short	0x010a
        /*06c2*/ 	.byte	0x04
	.zero		1


	//   ....[92]....
        /*06c4*/ 	.word	0x00005870
        /*06c8*/ 	.word	0x000000ff
        /*06cc*/ 	.word	0x00000080
        /*06d0*/ 	.short	0x010b
        /*06d2*/ 	.byte	0x04
	.zero		1


	//   ....[93]....
        /*06d4*/ 	.word	0x00005880
        /*06d8*/ 	.word	0x000000ff
        /*06dc*/ 	.word	0x00000000
        /*06e0*/ 	.short	0x0101
        /*06e2*/ 	.byte	0x10
	.zero		1


	//   ....[94]....
        /*06e4*/ 	.word	0x00005890
        /*06e8*/ 	.word	0x000000ff
        /*06ec*/ 	.word	0x00000098
        /*06f0*/ 	.short	0x010a
        /*06f2*/ 	.byte	0x05
	.zero		1


	//   ....[95]....
        /*06f4*/ 	.word	0x00005af0
        /*06f8*/ 	.word	0x000000ff
        /*06fc*/ 	.word	0x00000080
        /*0700*/ 	.short	0x010b
        /*0702*/ 	.byte	0x05
	.zero		1


	//   ....[96]....
        /*0704*/ 	.word	0x00005b00
        /*0708*/ 	.word	0x000000ff
        /*070c*/ 	.word	0x00000000
        /*0710*/ 	.short	0x0101
        /*0712*/ 	.byte	0x04
	.zero		1


	//   ....[97]....
        /*0714*/ 	.word	0x00005bb0
        /*0718*/ 	.word	0x000000ff
        /*071c*/ 	.word	0x00000000
        /*0720*/ 	.short	0x010a
        /*0722*/ 	.byte	0x04
	.zero		1


	//   ....[98]....
        /*0724*/ 	.word	0x00005c40
        /*0728*/ 	.word	0x000000ff
        /*072c*/ 	.word	0x00000000
        /*0730*/ 	.short	0x010a
        /*0732*/ 	.byte	0x05
	.zero		1


	//   ....[99]....
        /*0734*/ 	.word	0x00005ce0
        /*0738*/ 	.word	0x00000000
        /*073c*/ 	.word	0x00000000
        /*0740*/ 	.short	0x010a
        /*0742*/ 	.byte	0xff
	.zero		1


	//   ....[100]....
        /*0744*/ 	.word	0x00006060
        /*0748*/ 	.word	0x00000003
        /*074c*/ 	.word	0x000000c0
        /*0750*/ 	.short	0x010a
        /*0752*/ 	.byte	0xff
	.zero		1


	//   ....[101]....
        /*0754*/ 	.word	0x000061e0
        /*0758*/ 	.word	0x00000000
        /*075c*/ 	.word	0x00000000
        /*0760*/ 	.short	0x0101
        /*0762*/ 	.byte	0xff
	.zero		1


	//   ....[102]....
        /*0764*/ 	.word	0x00006d50
        /*0768*/ 	.word	0x00000000
        /*076c*/ 	.word	0x00000080
        /*0770*/ 	.short	0x010a
        /*0772*/ 	.byte	0xff
	.zero		1


	//   ....[103]....
        /*0774*/ 	.word	0x00006db0
        /*0778*/ 	.word	0x0000004b
        /*077c*/ 	.word	0x000000e0
        /*0780*/ 	.short	0x010a
        /*0782*/ 	.byte	0xff
	.zero		1


	//   ....[104]....
        /*0784*/ 	.word	0x00006ea0
        /*0788*/ 	.word	0x00000000
        /*078c*/ 	.word	0x00000080
        /*0790*/ 	.short	0x010a
        /*0792*/ 	.byte	0xff
	.zero		1


	//   ....[105]....
        /*0794*/ 	.word	0x00006fd0
        /*0798*/ 	.word	0x0000004b
        /*079c*/ 	.word	0x000000e0
        /*07a0*/ 	.short	0x010a
        /*07a2*/ 	.byte	0xff
	.zero		1


	//   ....[106]....
        /*07a4*/ 	.word	0x00007850
        /*07a8*/ 	.word	0x00000000
        /*07ac*/ 	.word	0x00000000
        /*07b0*/ 	.short	0x0101
        /*07b2*/ 	.byte	0xff
	.zero		1


	//   ....[107]....
        /*07b4*/ 	.word	0x00007860
        /*07b8*/ 	.word	0x00000002
        /*07bc*/ 	.word	0x00000080
        /*07c0*/ 	.short	0x010a
        /*07c2*/ 	.byte	0xff
	.zero		1


	//   ....[108]....
        /*07c4*/ 	.word	0x00007930
        /*07c8*/ 	.word	0x00000002
        /*07cc*/ 	.word	0x00000080
        /*07d0*/ 	.short	0x010a
        /*07d2*/ 	.byte	0xff
	.zero		1


	//   ....[109]....
        /*07d4*/ 	.word	0x00007c90
        /*07d8*/ 	.word	0x0000004e
        /*07dc*/ 	.word	0x00000000
        /*07e0*/ 	.short	0x0101
        /*07e2*/ 	.byte	0xff
	.zero		1


	//   ....[110]....
        /*07e4*/ 	.word	0x00008330
        /*07e8*/ 	.word	0x00000002
        /*07ec*/ 	.word	0x00000000
        /*07f0*/ 	.short	0x0101
        /*07f2*/ 	.byte	0xff
	.zero		1


	//   ....[111]....
        /*07f4*/ 	.word	0x000085e0
        /*07f8*/ 	.word	0x000000ff
        /*07fc*/ 	.word	0x00000000
        /*0800*/ 	.short	0x0101
        /*0802*/ 	.byte	0x06
	.zero		1


	//   ....[112]....
        /*0804*/ 	.word	0x00008600
        /*0808*/ 	.word	0x00000003
        /*080c*/ 	.word	0x00000130
        /*0810*/ 	.short	0x010a
        /*0812*/ 	.byte	0xff
	.zero		1


	//   ....[113]....
        /*0814*/ 	.word	0x00008660
        /*0818*/ 	.word	0x00000000
        /*081c*/ 	.word	0x00000040
        /*0820*/ 	.short	0x010a
        /*0822*/ 	.byte	0xff
	.zero		1


	//   ....[114]....
        /*0824*/ 	.word	0x000086c0
        /*0828*/ 	.word	0x00000000
        /*082c*/ 	.word	0x00000040
        /*0830*/ 	.short	0x010a
        /*0832*/ 	.byte	0xff
	.zero		1


	//   ....[115]....
        /*0834*/ 	.word	0x00008710
        /*0838*/ 	.word	0x00000003
        /*083c*/ 	.word	0x000000c0
        /*0840*/ 	.short	0x010a
        /*0842*/ 	.byte	0xff
	.zero		1


	//   ....[116]....
        /*0844*/ 	.word	0x00008770
        /*0848*/ 	.word	0x00000000
        /*084c*/ 	.word	0x00000000
        /*0850*/ 	.short	0x010a
        /*0852*/ 	.byte	0xff
	.zero		1


	//   ....[117]....
        /*0854*/ 	.word	0x000087d0
        /*0858*/ 	.word	0x00000000
        /*085c*/ 	.word	0x00000000
        /*0860*/ 	.short	0x010a
        /*0862*/ 	.byte	0xff
	.zero		1


	//   ....[118]....
        /*0864*/ 	.word	0x00008830
        /*0868*/ 	.word	0x00000000
        /*086c*/ 	.word	0x00000000
        /*0870*/ 	.short	0x010a
        /*0872*/ 	.byte	0xff
	.zero		1


	//   ....[119]....
        /*0874*/ 	.word	0x00008890
        /*0878*/ 	.word	0x00000000
        /*087c*/ 	.word	0x00000000
        /*0880*/ 	.short	0x010a
        /*0882*/ 	.byte	0xff
	.zero		1


	//   ....[120]....
        /*0884*/ 	.word	0x000088f0
        /*0888*/ 	.word	0x00000000
        /*088c*/ 	.word	0x00000000
        /*0890*/ 	.short	0x010a
        /*0892*/ 	.byte	0xff
	.zero		1


	//   ....[121]....
        /*0894*/ 	.word	0x00008950
        /*0898*/ 	.word	0x00000000
        /*089c*/ 	.word	0x00000000
        /*08a0*/ 	.short	0x010a
        /*08a2*/ 	.byte	0xff
	.zero		1


	//   ....[122]....
        /*08a4*/ 	.word	0x000089b0
        /*08a8*/ 	.word	0x00000000
        /*08ac*/ 	.word	0x00000000
        /*08b0*/ 	.short	0x010a
        /*08b2*/ 	.byte	0xff
	.zero		1


	//   ....[123]....
        /*08b4*/ 	.word	0x00008a00
        /*08b8*/ 	.word	0x00000002
        /*08bc*/ 	.word	0x00000120
        /*08c0*/ 	.short	0x010a
        /*08c2*/ 	.byte	0xff
	.zero		1


	//   ....[124]....
        /*08c4*/ 	.word	0x00008a60
        /*08c8*/ 	.word	0x00000002
        /*08cc*/ 	.word	0x000000d0
        /*08d0*/ 	.short	0x010a
        /*08d2*/ 	.byte	0xff
	.zero		1


	//   ....[125]....
        /*08d4*/ 	.word	0x00008ab0
        /*08d8*/ 	.word	0x00000002
        /*08dc*/ 	.word	0x000000c0
        /*08e0*/ 	.short	0x010a
        /*08e2*/ 	.byte	0xff
	.zero		1


	//   ....[126]....
        /*08e4*/ 	.word	0x00008b10
        /*08e8*/ 	.word	0x00000000
        /*08ec*/ 	.word	0x000000d0
        /*08f0*/ 	.short	0x010a
        /*08f2*/ 	.byte	0xff
	.zero		1


	//   ....[127]....
        /*08f4*/ 	.word	0x00008b70
        /*08f8*/ 	.word	0x00000000
        /*08fc*/ 	.word	0x00000008
        /*0900*/ 	.short	0x010a
        /*0902*/ 	.byte	0xff
	.zero		1


	//   ....[128]....
        /*0904*/ 	.word	0x00008c60
        /*0908*/ 	.word	0x00000000
        /*090c*/ 	.word	0x00000008
        /*0910*/ 	.short	0x010a
        /*0912*/ 	.byte	0xff
	.zero		1


	//   ....[129]....
        /*0914*/ 	.word	0x00008cb0
        /*0918*/ 	.word	0x00000000
        /*091c*/ 	.word	0x000000c0
        /*0920*/ 	.short	0x010a
        /*0922*/ 	.byte	0xff
	.zero		1


	//   ....[130]....
        /*0924*/ 	.word	0x00008d10
        /*0928*/ 	.word	0x00000000
        /*092c*/ 	.word	0x00000100
        /*0930*/ 	.short	0x010a
        /*0932*/ 	.byte	0xff
	.zero		1


	//   ....[131]....
        /*0934*/ 	.word	0x00008d70
        /*0938*/ 	.word	0x00000000
        /*093c*/ 	.word	0x00000000
        /*0940*/ 	.short	0x010a
        /*0942*/ 	.byte	0xff
	.zero		1


	//   ....[132]....
        /*0944*/ 	.word	0x00008dd0
        /*0948*/ 	.word	0x00000000
        /*094c*/ 	.word	0x00000000
        /*0950*/ 	.short	0x010a
        /*0952*/ 	.byte	0xff
	.zero		1


	//   ....[133]....
        /*0954*/ 	.word	0x00008e30
        /*0958*/ 	.word	0x00000000
        /*095c*/ 	.word	0x00000000
        /*0960*/ 	.short	0x010a
        /*0962*/ 	.byte	0xff
	.zero		1


	//   ....[134]....
        /*0964*/ 	.word	0x00008e90
        /*0968*/ 	.word	0x00000000
        /*096c*/ 	.word	0x00000000
        /*0970*/ 	.short	0x010a
        /*0972*/ 	.byte	0xff
	.zero		1


	//   ....[135]....
        /*0974*/ 	.word	0x00008ef0
        /*0978*/ 	.word	0x00000000
        /*097c*/ 	.word	0x00000140
        /*0980*/ 	.short	0x010a
        /*0982*/ 	.byte	0xff
	.zero		1


	//   ....[136]....
        /*0984*/ 	.word	0x00008f40
        /*0988*/ 	.word	0x0000000c
        /*098c*/ 	.word	0x000000c0
        /*0990*/ 	.short	0x010a
        /*0992*/ 	.byte	0xff
	.zero		1


	//   ....[137]....
        /*0994*/ 	.word	0x00008fa0
        /*0998*/ 	.word	0x00000000
        /*099c*/ 	.word	0x000000b8
        /*09a0*/ 	.short	0x010a
        /*09a2*/ 	.byte	0xff
	.zero		1


	//   ....[138]....
        /*09a4*/ 	.word	0x00009000
        /*09a8*/ 	.word	0x00000000
        /*09ac*/ 	.word	0x00000098
        /*09b0*/ 	.short	0x010a
        /*09b2*/ 	.byte	0xff
	.zero		1


	//   ....[139]....
        /*09b4*/ 	.word	0x00009060
        /*09b8*/ 	.word	0x00000009
        /*09bc*/ 	.word	0x00000098
        /*09c0*/ 	.short	0x010a
        /*09c2*/ 	.byte	0xff
	.zero		1


	//   ....[140]....
        /*09c4*/ 	.word	0x000090c0
        /*09c8*/ 	.word	0x00000000
        /*09cc*/ 	.word	0x00000000
        /*09d0*/ 	.short	0x010a
        /*09d2*/ 	.byte	0xff
	.zero		1


	//   ....[141]....
        /*09d4*/ 	.word	0x00009120
        /*09d8*/ 	.word	0x00000000
        /*09dc*/ 	.word	0x00000000
        /*09e0*/ 	.short	0x010a
        /*09e2*/ 	.byte	0xff
	.zero		1


	//   ....[142]....
        /*09e4*/ 	.word	0x00009170
        /*09e8*/ 	.word	0x00000003
        /*09ec*/ 	.word	0x000000c0
        /*09f0*/ 	.short	0x010a
        /*09f2*/ 	.byte	0xff
	.zero		1


	//   ....[143]....
        /*09f4*/ 	.word	0x000091c0
        /*09f8*/ 	.word	0x00000000
        /*09fc*/ 	.word	0x00000080
        /*0a00*/ 	.short	0x010a
        /*0a02*/ 	.byte	0xff
	.zero		1


	//   ....[144]....
        /*0a04*/ 	.word	0x00009210
        /*0a08*/ 	.word	0x0000004b
        /*0a0c*/ 	.word	0x000000e0
        /*0a10*/ 	.short	0x010a
        /*0a12*/ 	.byte	0xff
	.zero		1


	//   ....[145]....
        /*0a14*/ 	.word	0x00009260
        /*0a18*/ 	.word	0x00000002
        /*0a1c*/ 	.word	0x00000080
        /*0a20*/ 	.short	0x010a
        /*0a22*/ 	.byte	0xff
	.zero		1


	//----- nvinfo : EIATTR_NUM_MBARRIERS
	.align		4
.L_47:
        /*0a24*/ 	.byte	0x03, 0x38
        /*0a26*/ 	.short	0x0029


	//----- nvinfo : EIATTR_EXIT_INSTR_OFFSETS
	.align		4
        /*0a28*/ 	.byte	0x04, 0x1c
        /*0a2a*/ 	.short	(.L_49 - .L_48)


	//   ....[0]....
.L_48:
        /*0a2c*/ 	.word	0x000031c0


	//   ....[1]....
        /*0a30*/ 	.word	0x000036b0


	//   ....[2]....
        /*0a34*/ 	.word	0x00003710


	//   ....[3]....
        /*0a38*/ 	.word	0x00004c50


	//   ....[4]....
        /*0a3c*/ 	.word	0x00005d10


	//   ....[5]....
        /*0a40*/ 	.word	0x00005d50


	//   ....[6]....
        /*0a44*/ 	.word	0x000084e0


	//   ....[7]....
        /*0a48*/ 	.word	0x00008550


	//   ....[8]....
        /*0a4c*/ 	.word	0x00008580


	//   ....[9]....
        /*0a50*/ 	.word	0x000085f0


	//----- nvinfo : EIATTR_MAX_THREADS
	.align		4
.L_49:
        /*0a54*/ 	.byte	0x04, 0x05
        /*0a56*/ 	.short	(.L_51 - .L_50)
.L_50:
        /*0a58*/ 	.word	0x00000100
        /*0a5c*/ 	.word	0x00000001
        /*0a60*/ 	.word	0x00000001


	//----- nvinfo : EIATTR_CRS_STACK_SIZE
	.align		4
.L_51:
        /*0a64*/ 	.byte	0x04, 0x1e
        /*0a66*/ 	.short	(.L_53 - .L_52)
.L_52:
        /*0a68*/ 	.word	0x00000000


	//----- nvinfo : EIATTR_CBANK_PARAM_SIZE
	.align		4
.L_53:
        /*0a6c*/ 	.byte	0x03, 0x19
        /*0a6e*/ 	.short	0x0800


	//----- nvinfo : EIATTR_PARAM_CBANK
	.align		4
        /*0a70*/ 	.byte	0x04, 0x0a
        /*0a72*/ 	.short	(.L_55 - .L_54)
	.align		4
.L_54:
        /*0a74*/ 	.word	index@(.nv.constant0._ZN7cutlass13device_kernelINS_4gemm6kernel13GemmUniversalIN4cute5tupleIJiiiiEEENS1_10collective13CollectiveMmaINS1_35MainloopSm100TmaUmmaWarpSpecializedILi8ELi2ELi4ENS5_IJNS4_1CILi4EEENSA_ILi2EEENSA_ILi1EEEEEEEENS5_IJNSA_ILi128EEENSA_ILi64EEESH_EEENS_10tfloat32_tENS5_IJlSD_lEEESJ_SK_NS4_8TiledMMAINS4_8MMA_AtomIJNS4_23SM100_MMA_TF32_2x1SM_SSISJ_SJ_fLi128ELi64ELNS4_4UMMA5MajorE0ELSP_0ELNSO_7ScaleInE0ELSQ_0EEEEEENS4_6LayoutINS5_IJSD_SD_SD_EEENS5_IJNSA_ILi0EEESV_SV_EEEEENS5_IJNS4_10UnderscoreESY_SY_EEEEENS4_28SM100_TMA_2SM_LOAD_MULTICASTENS4_14ComposedLayoutINS4_7SwizzleILi3ELi4ELi3EEENS4_18smem_ptr_flag_bitsILi32EEENST_INS5_IJNSA_ILi8EEENSA_ILi32EEEEEENS5_IJS18_SD_EEEEEEEvNS4_8identityES11_S1C_vS1D_EENS_8epilogue10collective18CollectiveEpilogueINS1F_23Sm100TmaWarpSpecializedILi3ELi2ELi16ELb1ELb0EEEJNS5_IJSH_SH_SH_EEENS5_IJNST_ISH_SD_EENST_INS5_IJNSA_ILi16EEESC_EEENS5_IJSD_S18_EEEEEEEESJ_SK_SJ_SK_NS1F_6fusion15FusionCallbacksIS1J_NS1R_17LinearCombinationISJ_fSJ_fLNS_15FloatRoundStyleE2EEES1K_S1Q_JEEENS4_5SM1004TMEM4LOAD26SM100_TMEM_LOAD_32dp32b16xENS4_13SM90_TMA_LOADENS12_INS13_ILi2ELi4ELi3EEES16_NST_INS5_IJS17_S1M_EEENS5_IJS1M_SD_EEEEEEENS4_39AutoVectorizingCopyWithAssumedAlignmentILi128EEENS4_14SM90_TMA_STOREES26_S28_S28_EEEvvEEEEvNT_6ParamsE)
        /*0a78*/ 	.short	0x0380
        /*0a7a*/ 	.short	0x0800


	//----- nvinfo : EIATTR_SW_WAR
	.align		4
.L_55:
        /*0a7c*/ 	.byte	0x04, 0x36
        /*0a7e*/ 	.short	(.L_57 - .L_56)
.L_56:
        /*0a80*/ 	.word	0x00000008
.L_57:


//--------------------- .nv.callgraph             --------------------------
	.section	.nv.callgraph,"",@"SHT_CUDA_CALLGRAPH"
	.align	4
	.sectionentsize	8
	.align		4
        /*0000*/ 	.word	0x00000000
	.align		4
        /*0004*/ 	.word	0xffffffff
	.align		4
        /*0008*/ 	.word	index@(_ZN7cutlass13device_kernelINS_4gemm6kernel13GemmUniversalIN4cute5tupleIJiiiiEEENS1_10collective13CollectiveMmaINS1_35MainloopSm100TmaUmmaWarpSpecializedILi8ELi2ELi4ENS5_IJNS4_1CILi4EEENSA_ILi2EEENSA_ILi1EEEEEEEENS5_IJNSA_ILi128EEENSA_ILi64EEESH_EEENS_10tfloat32_tENS5_IJlSD_lEEESJ_SK_NS4_8TiledMMAINS4_8MMA_AtomIJNS4_23SM100_MMA_TF32_2x1SM_SSISJ_SJ_fLi128ELi64ELNS4_4UMMA5MajorE0ELSP_0ELNSO_7ScaleInE0ELSQ_0EEEEEENS4_6LayoutINS5_IJSD_SD_SD_EEENS5_IJNSA_ILi0EEESV_SV_EEEEENS5_IJNS4_10UnderscoreESY_SY_EEEEENS4_28SM100_TMA_2SM_LOAD_MULTICASTENS4_14ComposedLayoutINS4_7SwizzleILi3ELi4ELi3EEENS4_18smem_ptr_flag_bitsILi32EEENST_INS5_IJNSA_ILi8EEENSA_ILi32EEEEEENS5_IJS18_SD_EEEEEEEvNS4_8identityES11_S1C_vS1D_EENS_8epilogue10collective18CollectiveEpilogueINS1F_23Sm100TmaWarpSpecializedILi3ELi2ELi16ELb1ELb0EEEJNS5_IJSH_SH_SH_EEENS5_IJNST_ISH_SD_EENST_INS5_IJNSA_ILi16EEESC_EEENS5_IJSD_S18_EEEEEEEESJ_SK_SJ_SK_NS1F_6fusion15FusionCallbacksIS1J_NS1R_17LinearCombinationISJ_fSJ_fLNS_15FloatRoundStyleE2EEES1K_S1Q_JEEENS4_5SM1004TMEM4LOAD26SM100_TMEM_LOAD_32dp32b16xENS4_13SM90_TMA_LOADENS12_INS13_ILi2ELi4ELi3EEES16_NST_INS5_IJS17_S1M_EEENS5_IJS1M_SD_EEEEEEENS4_39AutoVectorizingCopyWithAssumedAlignmentILi128EEENS4_14SM90_TMA_STOREES26_S28_S28_EEEvvEEEEvNT_6ParamsE)
	.align		4
        /*000c*/ 	.word	index@(__assertfail)
	.align		4
        /*0010*/ 	.word	0x00000000
	.align		4
        /*0014*/ 	.word	0xfffffffe
	.align		4
        /*0018*/ 	.word	0x00000000
	.align		4
        /*001c*/ 	.word	0xfffffffd
	.align		4
        /*0020*/ 	.word	0x00000000
	.align		4
        /*0024*/ 	.word	0xfffffffc


//--------------------- .nv.constant4             --------------------------
	.section	.nv.constant4,"a",@progbits
	.align	8
	.align		8
.nv.constant4:
        /*0000*/ 	.dword	__assertfail
	.align		8
        /*0008*/ 	.dword	__unnamed_1
	.align		8
        /*0010*/ 	.dword	__unnamed_2
	.align		8
        /*0018*/ 	.dword	_ZN40_INTERNAL_6831850c_4_k_cu_bcc4340c_231104cuda3std3__45__cpo5beginE
	.align		8
        /*0020*/ 	.dword	_ZN40_INTERNAL_6831850c_4_k_cu_bcc4340c_231104cuda3std3__45__cpo3endE
	.align		8
        /*0028*/ 	.dword	_ZN40_INTERNAL_6831850c_4_k_cu_bcc4340c_231104cuda3std3__45__cpo6cbeginE
	.align		8
        /*0030*/ 	.dword	_ZN40_INTERNAL_6831850c_4_k_cu_bcc4340c_231104cuda3std3__45__cpo4cendE
	.align		8
        /*0038*/ 	.dword	_ZN40_INTERNAL_6831850c_4_k_cu_bcc4340c_231104cuda3std3__442_GLOBAL__N__6831850c_4_k_cu_bcc4340c_231106ignoreE
	.align		8
        /*0040*/ 	.dword	_ZN40_INTERNAL_6831850c_4_k_cu_bcc4340c_231104cuda3std3__419piecewise_constructE
	.align		8
        /*0048*/ 	.dword	_ZN40_INTERNAL_6831850c_4_k_cu_bcc4340c_231104cuda3std3__48in_placeE
	.align		8
        /*0050*/ 	.dword	_ZN40_INTERNAL_6831850c_4_k_cu_bcc4340c_231104cuda3std6ranges3__45__cpo4swapE
	.align		8
        /*0058*/ 	.dword	_ZN40_INTERNAL_6831850c_4_k_cu_bcc4340c_231104cuda3std6ranges3__45__cpo9iter_moveE
	.align		8
        /*0060*/ 	.dword	_ZN40_INTERNAL_6831850c_4_k_cu_bcc4340c_231104cute7productE
	.align		8
        /*0068*/ 	.dword	_ZN40_INTERNAL_6831850c_4_k_cu_bcc4340c_231104cute1_E
	.align		8
        /*0070*/ 	.dword	$str$25
	.align		8
        /*0078*/ 	.dword	$str$26
	.align		8
        /*0080*/ 	.dword	$str$27
	.align		8
        /*0088*/ 	.dword	$str$28


//--------------------- .text._ZN7cutlass13device_kernelINS_4gemm6kernel13GemmUniversalIN4cute5tupleIJiiiiEEENS1_10collective13CollectiveMmaINS1_35MainloopSm100TmaUmmaWarpSpecializedILi8ELi2ELi4ENS5_IJNS4_1CILi4EEENSA_ILi2EEENSA_ILi1EEEEEEEENS5_IJNSA_ILi128EEENSA_ILi64EEESH_EEENS_10tfloat32_tENS5_IJlSD_lEEESJ_SK_NS4_8TiledMMAINS4_8MMA_AtomIJNS4_23SM100_MMA_TF32_2x1SM_SSISJ_SJ_fLi128ELi64ELNS4_4UMMA5MajorE0ELSP_0ELNSO_7ScaleInE0ELSQ_0EEEEEENS4_6LayoutINS5_IJSD_SD_SD_EEENS5_IJNSA_ILi0EEESV_SV_EEEEENS5_IJNS4_10UnderscoreESY_SY_EEEEENS4_28SM100_TMA_2SM_LOAD_MULTICASTENS4_14ComposedLayoutINS4_7SwizzleILi3ELi4ELi3EEENS4_18smem_ptr_flag_bitsILi32EEENST_INS5_IJNSA_ILi8EEENSA_ILi32EEEEEENS5_IJS18_SD_EEEEEEEvNS4_8identityES11_S1C_vS1D_EENS_8epilogue10collective18CollectiveEpilogueINS1F_23Sm100TmaWarpSpecializedILi3ELi2ELi16ELb1ELb0EEEJNS5_IJSH_SH_SH_EEENS5_IJNST_ISH_SD_EENST_INS5_IJNSA_ILi16EEESC_EEENS5_IJSD_S18_EEEEEEEESJ_SK_SJ_SK_NS1F_6fusion15FusionCallbacksIS1J_NS1R_17LinearCombinationISJ_fSJ_fLNS_15FloatRoundStyleE2EEES1K_S1Q_JEEENS4_5SM1004TMEM4LOAD26SM100_TMEM_LOAD_32dp32b16xENS4_13SM90_TMA_LOADENS12_INS13_ILi2ELi4ELi3EEES16_NST_INS5_IJS17_S1M_EEENS5_IJS1M_SD_EEEEEEENS4_39AutoVectorizingCopyWithAssumedAlignmentILi128EEENS4_14SM90_TMA_STOREES26_S28_S28_EEEvvEEEEvNT_6ParamsE --------------------------
	.section	.text._ZN7cutlass13device_kernelINS_4gemm6kernel13GemmUniversalIN4cute5tupleIJiiiiEEENS1_10collective13CollectiveMmaINS1_35MainloopSm100TmaUmmaWarpSpecializedILi8ELi2ELi4ENS5_IJNS4_1CILi4EEENSA_ILi2EEENSA_ILi1EEEEEEEENS5_IJNSA_ILi128EEENSA_ILi64EEESH_EEENS_10tfloat32_tENS5_IJlSD_lEEESJ_SK_NS4_8TiledMMAINS4_8MMA_AtomIJNS4_23SM100_MMA_TF32_2x1SM_SSISJ_SJ_fLi128ELi64ELNS4_4UMMA5MajorE0ELSP_0ELNSO_7ScaleInE0ELSQ_0EEEEEENS4_6LayoutINS5_IJSD_SD_SD_EEENS5_IJNSA_ILi0EEESV_SV_EEEEENS5_IJNS4_10UnderscoreESY_SY_EEEEENS4_28SM100_TMA_2SM_LOAD_MULTICASTENS4_14ComposedLayoutINS4_7SwizzleILi3ELi4ELi3EEENS4_18smem_ptr_flag_bitsILi32EEENST_INS5_IJNSA_ILi8EEENSA_ILi32EEEEEENS5_IJS18_SD_EEEEEEEvNS4_8identityES11_S1C_vS1D_EENS_8epilogue10collective18CollectiveEpilogueINS1F_23Sm100TmaWarpSpecializedILi3ELi2ELi16ELb1ELb0EEEJNS5_IJSH_SH_SH_EEENS5_IJNST_ISH_SD_EENST_INS5_IJNSA_ILi16EEESC_EEENS5_IJSD_S18_EEEEEEEESJ_SK_SJ_SK_NS1F_6fusion15FusionCallbacksIS1J_NS1R_17LinearCombinationISJ_fSJ_fLNS_15FloatRoundStyleE2EEES1K_S1Q_JEEENS4_5SM1004TMEM4LOAD26SM100_TMEM_LOAD_32dp32b16xENS4_13SM90_TMA_LOADENS12_INS13_ILi2ELi4ELi3EEES16_NST_INS5_IJS17_S1M_EEENS5_IJS1M_SD_EEEEEEENS4_39AutoVectorizingCopyWithAssumedAlignmentILi128EEENS4_14SM90_TMA_STOREES26_S28_S28_EEEvvEEEEvNT_6ParamsE,"ax",@progbits
	.align	128
.text._ZN7cutlass13device_kernelINS_4gemm6kernel13GemmUniversalIN4cute5tupleIJiiiiEEENS1_10collective13CollectiveMmaINS1_35MainloopSm100TmaUmmaWarpSpecializedILi8ELi2ELi4ENS5_IJNS4_1CILi4EEENSA_ILi2EEENSA_ILi1EEEEEEEENS5_IJNSA_ILi128EEENSA_ILi64EEESH_EEENS_10tfloat32_tENS5_IJlSD_lEEESJ_SK_NS4_8TiledMMAINS4_8MMA_AtomIJNS4_23SM100_MMA_TF32_2x1SM_SSISJ_SJ_fLi128ELi64ELNS4_4UMMA5MajorE0ELSP_0ELNSO_7ScaleInE0ELSQ_0EEEEEENS4_6LayoutINS5_IJSD_SD_SD_EEENS5_IJNSA_ILi0EEESV_SV_EEEEENS5_IJNS4_10UnderscoreESY_SY_EEEEENS4_28SM100_TMA_2SM_LOAD_MULTICASTENS4_14ComposedLayoutINS4_7SwizzleILi3ELi4ELi3EEENS4_18smem_ptr_flag_bitsILi32EEENST_INS5_IJNSA_ILi8EEENSA_ILi32EEEEEENS5_IJS18_SD_EEEEEEEvNS4_8identityES11_S1C_vS1D_EENS_8epilogue10collective18CollectiveEpilogueINS1F_23Sm100TmaWarpSpecializedILi3ELi2ELi16ELb1ELb0EEEJNS5_IJSH_SH_SH_EEENS5_IJNST_ISH_SD_EENST_INS5_IJNSA_ILi16EEESC_EEENS5_IJSD_S18_EEEEEEEESJ_SK_SJ_SK_NS1F_6fusion15FusionCallbacksIS1J_NS1R_17LinearCombinationISJ_fSJ_fLNS_15FloatRoundStyleE2EEES1K_S1Q_JEEENS4_5SM1004TMEM4LOAD26SM100_TMEM_LOAD_32dp32b16xENS4_13SM90_TMA_LOADENS12_INS13_ILi2ELi4ELi3EEES16_NST_INS5_IJS17_S1M_EEENS5_IJS1M_SD_EEEEEEENS4_39AutoVectorizingCopyWithAssumedAlignmentILi128EEENS4_14SM90_TMA_STOREES26_S28_S28_EEEvvEEEEvNT_6ParamsE:
        .type           _ZN7cutlass13device_kernelINS_4gemm6kernel13GemmUniversalIN4cute5tupleIJiiiiEEENS1_10collective13CollectiveMmaINS1_35MainloopSm100TmaUmmaWarpSpecializedILi8ELi2ELi4ENS5_IJNS4_1CILi4EEENSA_ILi2EEENSA_ILi1EEEEEEEENS5_IJNSA_ILi128EEENSA_ILi64EEESH_EEENS_10tfloat32_tENS5_IJlSD_lEEESJ_SK_NS4_8TiledMMAINS4_8MMA_AtomIJNS4_23SM100_MMA_TF32_2x1SM_SSISJ_SJ_fLi128ELi64ELNS4_4UMMA5MajorE0ELSP_0ELNSO_7ScaleInE0ELSQ_0EEEEEENS4_6LayoutINS5_IJSD_SD_SD_EEENS5_IJNSA_ILi0EEESV_SV_EEEEENS5_IJNS4_10UnderscoreESY_SY_EEEEENS4_28SM100_TMA_2SM_LOAD_MULTICASTENS4_14ComposedLayoutINS4_7SwizzleILi3ELi4ELi3EEENS4_18smem_ptr_flag_bitsILi32EEENST_INS5_IJNSA_ILi8EEENSA_ILi32EEEEEENS5_IJS18_SD_EEEEEEEvNS4_8identityES11_S1C_vS1D_EENS_8epilogue10collective18CollectiveEpilogueINS1F_23Sm100TmaWarpSpecializedILi3ELi2ELi16ELb1ELb0EEEJNS5_IJSH_SH_SH_EEENS5_IJNST_ISH_SD_EENST_INS5_IJNSA_ILi16EEESC_EEENS5_IJSD_S18_EEEEEEEESJ_SK_SJ_SK_NS1F_6fusion15FusionCallbacksIS1J_NS1R_17LinearCombinationISJ_fSJ_fLNS_15FloatRoundStyleE2EEES1K_S1Q_JEEENS4_5SM1004TMEM4LOAD26SM100_TMEM_LOAD_32dp32b16xENS4_13SM90_TMA_LOADENS12_INS13_ILi2ELi4ELi3EEES16_NST_INS5_IJS17_S1M_EEENS5_IJS1M_SD_EEEEEEENS4_39AutoVectorizingCopyWithAssumedAlignmentILi128EEENS4_14SM90_TMA_STOREES26_S28_S28_EEEvvEEEEvNT_6ParamsE,@function
        .size           _ZN7cutlass13device_kernelINS_4gemm6kernel13GemmUniversalIN4cute5tupleIJiiiiEEENS1_10collective13CollectiveMmaINS1_35MainloopSm100TmaUmmaWarpSpecializedILi8ELi2ELi4ENS5_IJNS4_1CILi4EEENSA_ILi2EEENSA_ILi1EEEEEEEENS5_IJNSA_ILi128EEENSA_ILi64EEESH_EEENS_10tfloat32_tENS5_IJlSD_lEEESJ_SK_NS4_8TiledMMAINS4_8MMA_AtomIJNS4_23SM100_MMA_TF32_2x1SM_SSISJ_SJ_fLi128ELi64ELNS4_4UMMA5MajorE0ELSP_0ELNSO_7ScaleInE0ELSQ_0EEEEEENS4_6LayoutINS5_IJSD_SD_SD_EEENS5_IJNSA_ILi0EEESV_SV_EEEEENS5_IJNS4_10UnderscoreESY_SY_EEEEENS4_28SM100_TMA_2SM_LOAD_MULTICASTENS4_14ComposedLayoutINS4_7SwizzleILi3ELi4ELi3EEENS4_18smem_ptr_flag_bitsILi32EEENST_INS5_IJNSA_ILi8EEENSA_ILi32EEEEEENS5_IJS18_SD_EEEEEEEvNS4_8identityES11_S1C_vS1D_EENS_8epilogue10collective18CollectiveEpilogueINS1F_23Sm100TmaWarpSpecializedILi3ELi2ELi16ELb1ELb0EEEJNS5_IJSH_SH_SH_EEENS5_IJNST_ISH_SD_EENST_INS5_IJNSA_ILi16EEESC_EEENS5_IJSD_S18_EEEEEEEESJ_SK_SJ_SK_NS1F_6fusion15FusionCallbacksIS1J_NS1R_17LinearCombinationISJ_fSJ_fLNS_15FloatRoundStyleE2EEES1K_S1Q_JEEENS4_5SM1004TMEM4LOAD26SM100_TMEM_LOAD_32dp32b16xENS4_13SM90_TMA_LOADENS12_INS13_ILi2ELi4ELi3EEES16_NST_INS5_IJS17_S1M_EEENS5_IJS1M_SD_EEEEEEENS4_39AutoVectorizingCopyWithAssumedAlignmentILi128EEENS4_14SM90_TMA_STOREES26_S28_S28_EEEvvEEEEvNT_6ParamsE,(.L_x_191 - _ZN7cutlass13device_kernelINS_4gemm6kernel13GemmUniversalIN4cute5tupleIJiiiiEEENS1_10collective13CollectiveMmaINS1_35MainloopSm100TmaUmmaWarpSpecializedILi8ELi2ELi4ENS5_IJNS4_1CILi4EEENSA_ILi2EEENSA_ILi1EEEEEEEENS5_IJNSA_ILi128EEENSA_ILi64EEESH_EEENS_10tfloat32_tENS5_IJlSD_lEEESJ_SK_NS4_8TiledMMAINS4_8MMA_AtomIJNS4_23SM100_MMA_TF32_2x1SM_SSISJ_SJ_fLi128ELi64ELNS4_4UMMA5MajorE0ELSP_0ELNSO_7ScaleInE0ELSQ_0EEEEEENS4_6LayoutINS5_IJSD_SD_SD_EEENS5_IJNSA_ILi0EEESV_SV_EEEEENS5_IJNS4_10UnderscoreESY_SY_EEEEENS4_28SM100_TMA_2SM_LOAD_MULTICASTENS4_14ComposedLayoutINS4_7SwizzleILi3ELi4ELi3EEENS4_18smem_ptr_flag_bitsILi32EEENST_INS5_IJNSA_ILi8EEENSA_ILi32EEEEEENS5_IJS18_SD_EEEEEEEvNS4_8identityES11_S1C_vS1D_EENS_8epilogue10collective18CollectiveEpilogueINS1F_23Sm100TmaWarpSpecializedILi3ELi2ELi16ELb1ELb0EEEJNS5_IJSH_SH_SH_EEENS5_IJNST_ISH_SD_EENST_INS5_IJNSA_ILi16EEESC_EEENS5_IJSD_S18_EEEEEEEESJ_SK_SJ_SK_NS1F_6fusion15FusionCallbacksIS1J_NS1R_17LinearCombinationISJ_fSJ_fLNS_15FloatRoundStyleE2EEES1K_S1Q_JEEENS4_5SM1004TMEM4LOAD26SM100_TMEM_LOAD_32dp32b16xENS4_13SM90_TMA_LOADENS12_INS13_ILi2ELi4ELi3EEES16_NST_INS5_IJS17_S1M_EEENS5_IJS1M_SD_EEEEEEENS4_39AutoVectorizingCopyWithAssumedAlignmentILi128EEENS4_14SM90_TMA_STOREES26_S28_S28_EEEvvEEEEvNT_6ParamsE)
        .other          _ZN7cutlass13device_kernelINS_4gemm6kernel13GemmUniversalIN4cute5tupleIJiiiiEEENS1_10collective13CollectiveMmaINS1_35MainloopSm100TmaUmmaWarpSpecializedILi8ELi2ELi4ENS5_IJNS4_1CILi4EEENSA_ILi2EEENSA_ILi1EEEEEEEENS5_IJNSA_ILi128EEENSA_ILi64EEESH_EEENS_10tfloat32_tENS5_IJlSD_lEEESJ_SK_NS4_8TiledMMAINS4_8MMA_AtomIJNS4_23SM100_MMA_TF32_2x1SM_SSISJ_SJ_fLi128ELi64ELNS4_4UMMA5MajorE0ELSP_0ELNSO_7ScaleInE0ELSQ_0EEEEEENS4_6LayoutINS5_IJSD_SD_SD_EEENS5_IJNSA_ILi0EEESV_SV_EEEEENS5_IJNS4_10UnderscoreESY_SY_EEEEENS4_28SM100_TMA_2SM_LOAD_MULTICASTENS4_14ComposedLayoutINS4_7SwizzleILi3ELi4ELi3EEENS4_18smem_ptr_flag_bitsILi32EEENST_INS5_IJNSA_ILi8EEENSA_ILi32EEEEEENS5_IJS18_SD_EEEEEEEvNS4_8identityES11_S1C_vS1D_EENS_8epilogue10collective18CollectiveEpilogueINS1F_23Sm100TmaWarpSpecializedILi3ELi2ELi16ELb1ELb0EEEJNS5_IJSH_SH_SH_EEENS5_IJNST_ISH_SD_EENST_INS5_IJNSA_ILi16EEESC_EEENS5_IJSD_S18_EEEEEEEESJ_SK_SJ_SK_NS1F_6fusion15FusionCallbacksIS1J_NS1R_17LinearCombinationISJ_fSJ_fLNS_15FloatRoundStyleE2EEES1K_S1Q_JEEENS4_5SM1004TMEM4LOAD26SM100_TMEM_LOAD_32dp32b16xENS4_13SM90_TMA_LOADENS12_INS13_ILi2ELi4ELi3EEES16_NST_INS5_IJS17_S1M_EEENS5_IJS1M_SD_EEEEEEENS4_39AutoVectorizingCopyWithAssumedAlignmentILi128EEENS4_14SM90_TMA_STOREES26_S28_S28_EEEvvEEEEvNT_6ParamsE,@"STO_CUDA_ENTRY STV_DEFAULT"
_ZN7cutlass13device_kernelINS_4gemm6kernel13GemmUniversalIN4cute5tupleIJiiiiEEENS1_10collective13CollectiveMmaINS1_35MainloopSm100TmaUmmaWarpSpecializedILi8ELi2ELi4ENS5_IJNS4_1CILi4EEENSA_ILi2EEENSA_ILi1EEEEEEEENS5_IJNSA_ILi128EEENSA_ILi64EEESH_EEENS_10tfloat32_tENS5_IJlSD_lEEESJ_SK_NS4_8TiledMMAINS4_8MMA_AtomIJNS4_23SM100_MMA_TF32_2x1SM_SSISJ_SJ_fLi128ELi64ELNS4_4UMMA5MajorE0ELSP_0ELNSO_7ScaleInE0ELSQ_0EEEEEENS4_6LayoutINS5_IJSD_SD_SD_EEENS5_IJNSA_ILi0EEESV_SV_EEEEENS5_IJNS4_10UnderscoreESY_SY_EEEEENS4_28SM100_TMA_2SM_LOAD_MULTICASTENS4_14ComposedLayoutINS4_7SwizzleILi3ELi4ELi3EEENS4_18smem_ptr_flag_bitsILi32EEENST_INS5_IJNSA_ILi8EEENSA_ILi32EEEEEENS5_IJS18_SD_EEEEEEEvNS4_8identityES11_S1C_vS1D_EENS_8epilogue10collective18CollectiveEpilogueINS1F_23Sm100TmaWarpSpecializedILi3ELi2ELi16ELb1ELb0EEEJNS5_IJSH_SH_SH_EEENS5_IJNST_ISH_SD_EENST_INS5_IJNSA_ILi16EEESC_EEENS5_IJSD_S18_EEEEEEEESJ_SK_SJ_SK_NS1F_6fusion15FusionCallbacksIS1J_NS1R_17LinearCombinationISJ_fSJ_fLNS_15FloatRoundStyleE2EEES1K_S1Q_JEEENS4_5SM1004TMEM4LOAD26SM100_TMEM_LOAD_32dp32b16xENS4_13SM90_TMA_LOADENS12_INS13_ILi2ELi4ELi3EEES16_NST_INS5_IJS17_S1M_EEENS5_IJS1M_SD_EEEEEEENS4_39AutoVectorizingCopyWithAssumedAlignmentILi128EEENS4_14SM90_TMA_STOREES26_S28_S28_EEEvvEEEEvNT_6ParamsE:
[----:B------:R-:W1:Y:S01]  /*0000*/  LDC R1, c[0x0][0x37c] ;  /* 0x0000df00ff017b82 */ /* 0x000e620000000800 */
[----:B------:R-:W2:Y:S01]  /*0010*/  S2R R66, SR_TID.X ;  /* 0x0000000000427919 */ /* 0x000ea20000002100 */
[----:B------:R-:W3:Y:S06]  /*0020*/  LDCU.64 UR8, c[0x0][0x890] ;  /* 0x00011200ff0877ac */ /* 0x000eec0008000a00 */
[----:B------:R-:W4:Y:S01]  /*0030*/  S2UR UR53, SR_CgaCtaId ;  /* 0x00000000003579c3 */ /* 0x000f220000008800 */
[----:B------:R-:W-:Y:S02]  /*0040*/  PRMT R60, RZ, 0x7610, R60 ;  /* 0x00007610ff3c7816 */ /* 0x000fe4000000003c */
[----:B------:R-:W-:-:S02]  /*0050*/  ELECT P0, URZ, PT ;  /* 0x0000000000ff782f */ /* 0x000fc40003800000 */
[----:B---3--:R-:W-:-:S04]  /*0060*/  ISETP.NE.U32.AND P1, PT, RZ, UR8, PT ;  /* 0x00000008ff007c0c */ /* 0x008fc8000bf25070 */
[----:B------:R-:W-:Y:S01]  /*0070*/  ISETP.NE.AND.EX P2, PT, RZ, UR9, PT, P1 ;  /* 0x00000009ff007c0c */ /* 0x000fe2000bf45310 */
[----:B----4-:R-:W-:Y:S02]  /*0080*/  ULOP3.LUT UR68, UR53, 0x1, URZ, 0xc0, !UPT ;  /* 0x0000000135447892 */ /* 0x010fe4000f8ec0ff */
[----:B------:R-:W-:Y:S01]  /*0090*/  ULOP3.LUT UR69, UR53, 0x1, URZ, 0x3c, !UPT ;  /* 0x0000000135457892 */ /* 0x000fe2000f8e3cff */
[----:B--2---:R-:W-:-:S05]  /*00a0*/  SHF.R.U32.HI R61, RZ, 0x5, R66 ;  /* 0x00000005ff3d7819 */ /* 0x004fca0000011642 */
[----:B------:R-:W2:Y:S02]  /*00b0*/  SHFL.IDX PT, R0, R61, RZ, 0x1f ;  /* 0x00001fff3d007589 */ /* 0x000ea400000e0000 */
[----:B--2---:R-:W-:Y:S02]  /*00c0*/  R2UR UR22, R0 ;  /* 0x00000000001672ca */ /* 0x004fe400000e0000 */
[----:B-1----:R-:W-:Y:S05]  /*00d0*/  @P2 BRA `(.L_x_0) ;  /* 0x0000000000302947 */ /* 0x002fea0003800000 */
[----:B------:R-:W1:Y:S02]  /*00e0*/  LDCU.64 UR4, c[0x0][0x888] ;  /* 0x00011100ff0477ac */ /* 0x000e640008000a00 */
[----:B-1----:R-:W-:-:S04]  /*00f0*/  UISETP.NE.U32.AND UP0, UPT, UR4, URZ, UPT ;  /* 0x000000ff0400728c */ /* 0x002fc8000bf05070 */
[----:B------:R-:W-:-:S09]  /*0100*/  UISETP.NE.AND.EX UP0, UPT, UR5, URZ, UPT, UP0 ;  /* 0x000000ff0500728c */ /* 0x000fd2000bf05300 */
[----:B------:R-:W-:Y:S05]  /*0110*/  BRA.U !UP0, `(.L_x_1) ;  /* 0x0000000108147547 */ /* 0x000fea000b800000 */
[----:B------:R-:W1:Y:S01]  /*0120*/  LDC.64 R2, c[0x0][0x888] ;  /* 0x00022200ff027b82 */ /* 0x000e620000000a00 */
[----:B------:R-:W1:Y:S02]  /*0130*/  LDCU.64 UR4, c[0x0][0x358] ;  /* 0x00006b00ff0477ac */ /* 0x000e640008000a00 */
[----:B-1----:R1:W5:Y:S01]  /*0140*/  LDG.E R27, desc[UR4][R2.64] ;  /* 0x00000004021b7981 */ /* 0x002362000c1e1900 */
[----:B------:R-:W-:Y:S01]  /*0150*/  HFMA2 R60, -RZ, RZ, 0, 5.9604644775390625e-08 ;  /* 0x00000001ff3c7431 */ /* 0x000fe200000001ff */
[----:B------:R-:W-:Y:S05]  /*0160*/  BRA `(.L_x_0) ;  /* 0x00000000000c7947 */ /* 0x000fea0003800000 */
.L_x_1:
[----:B------:R-:W1:Y:S01]  /*0170*/  LDCU UR4, c[0x0][0x880] ;  /* 0x00011000ff0477ac */ /* 0x000e620008000800 */
[----:B------:R-:W-:Y:S01]  /*0180*/  HFMA2 R60, -RZ, RZ, 0, 5.9604644775390625e-08 ;  /* 0x00000001ff3c7431 */ /* 0x000fe200000001ff */
[----:B-1----:R-:W-:-:S07]  /*0190*/  MOV R27, UR4 ;  /* 0x00000004001b7c02 */ /* 0x002fce0008000f00 */
.L_x_0:
[----:B------:R-:W2:Y:S02]  /*01a0*/  LDCU.64 UR4, c[0x0][0x8b0] ;  /* 0x00011600ff0477ac */ /* 0x000ea40008000a00 */
[----:B--2---:R-:W-:-:S04]  /*01b0*/  UISETP.NE.U32.AND UP0, UPT, UR4, URZ, UPT ;  /* 0x000000ff0400728c */ /* 0x004fc8000bf05070 */
[----:B------:R-:W-:-:S09]  /*01c0*/  UISETP.NE.AND.EX UP0, UPT, UR5, URZ, UPT, UP0 ;  /* 0x000000ff0500728c */ /* 0x000fd2000bf05300 */
[----:B------:R-:W-:Y:S05]  /*01d0*/  BRA.U UP0, `(.L_x_2) ;  /* 0x0000000100287547 */ /* 0x000fea000b800000 */
[----:B------:R-:W2:Y:S02]  /*01e0*/  LDCU.64 UR4, c[0x0][0x8a8] ;  /* 0x00011500ff0477ac */ /* 0x000ea40008000a00 */
[----:B--2---:R-:W-:-:S04]  /*01f0*/  UISETP.NE.U32.AND UP0, UPT, UR4, URZ, UPT ;  /* 0x000000ff0400728c */ /* 0x004fc8000bf05070 */
[----:B------:R-:W-:-:S09]  /*0200*/  UISETP.NE.AND.EX UP0, UPT, UR5, URZ, UPT, UP0 ;  /* 0x000000ff0500728c */ /* 0x000fd2000bf05300 */
[----:B------:R-:W-:Y:S05]  /*0210*/  BRA.U !UP0, `(.L_x_3) ;  /* 0x0000000108107547 */ /* 0x000fea000b800000 */
[----:B------:R-:W2:Y:S01]  /*0220*/  LDC.64 R24, c[0x0][0x8a8] ;  /* 0x00022a00ff187b82 */ /* 0x000ea20000000a00 */
[----:B------:R-:W2:Y:S02]  /*0230*/  LDCU.64 UR4, c[0x0][0x358] ;  /* 0x00006b00ff0477ac */ /* 0x000ea40008000a00 */
[----:B--2---:R2:W5:Y:S01]  /*0240*/  LDG.E R24, desc[UR4][R24.64] ;  /* 0x0000000418187981 */ /* 0x004562000c1e1900 */
[----:B------:R-:W-:Y:S05]  /*0250*/  BRA `(.L_x_2) ;  /* 0x0000000000087947 */ /* 0x000fea0003800000 */
.L_x_3:
[----:B------:R-:W2:Y:S02]  /*0260*/  LDCU UR4, c[0x0][0x8a0] ;  /* 0x00011400ff0477ac */ /* 0x000ea40008000800 */
[----:B--2---:R-:W-:Y:S02]  /*0270*/  MOV R24, UR4 ;  /* 0x0000000400187c02 */ /* 0x004fe40008000f00 */
.L_x_2:
[----:B------:R-:W-:Y:S01]  /*0280*/  IMAD.U32 R0, RZ, RZ, UR22 ;  /* 0x00000016ff007e24 */ /* 0x000fe2000f8e00ff */
[----:B------:R-:W-:Y:S04]  /*0290*/  BSSY.RECONVERGENT B0, `(.L_x_4) ;  /* 0x000000c000007945 */ /* 0x000fe80003800200 */
[C---:B------:R-:W-:Y:S02]  /*02a0*/  ISETP.NE.OR P3, PT, R0.reuse, 0x1, !P0 ;  /* 0x000000010000780c */ /* 0x040fe40004765670 */
[----:B------:R-:W-:-:S11]  /*02b0*/  ISETP.NE.OR P2, PT, R0, 0x3, !P0 ;  /* 0x000000030000780c */ /* 0x000fd60004745670 */
[----:B------:R-:W-:Y:S05]  /*02c0*/  @P3 BRA `(.L_x_5) ;  /* 0x0000000000203947 */ /* 0x000fea0003800000 */
[----:B------:R-:W3:Y:S02]  /*02d0*/  LDCU.64 UR4, c[0x0][0x348] ;  /* 0x00006900ff0477ac */ /* 0x000ee40008000a00 */
[----:B---3--:R-:W-:Y:S02]  /*02e0*/  UIADD3 UR6, UP1, UPT, UR4, 0x80, URZ ;  /* 0x0000008004067890 */ /* 0x008fe4000ff3e0ff */
[----:B------:R-:W-:Y:S02]  /*02f0*/  UIADD3 UR4, UP0, UPT, UR4, 0x180, URZ ;  /* 0x0000018004047890 */ /* 0x000fe4000ff1e0ff */
[----:B------:R-:W-:Y:S02]  /*0300*/  UIADD3.X UR7, UPT, UPT, URZ, UR5, URZ, UP1, !UPT ;  /* 0x00000005ff077290 */ /* 0x000fe40008ffe4ff */
[----:B------:R-:W-:-:S07]  /*0310*/  UIADD3.X UR5, UPT, UPT, URZ, UR5, URZ, UP0, !UPT ;  /* 0x00000005ff057290 */ /* 0x000fce00087fe4ff */
[----:B------:R3:W-:Y:S02]  /*0320*/  UTMACCTL.PF [UR6] ;  /* 0x00000000060079b9 */ /* 0x0007e40008040000 */
[----:B------:R3:W-:Y:S02]  /*0330*/  UTMACCTL.PF [UR4] ;  /* 0x00000000040079b9 */ /* 0x0007e40008040000 */
[----:B---3--:R-:W-:Y:S01]  /*0340*/  NOP ;  /* 0x0000000000007918 */ /* 0x008fe20000000000 */
.L_x_5:
[----:B------:R-:W-:Y:S05]  /*0350*/  BSYNC.RECONVERGENT B0 ;  /* 0x0000000000007941 */ /* 0x000fea0003800200 */
.L_x_4:
[----:B------:R-:W-:Y:S04]  /*0360*/  BSSY.RECONVERGENT B0, `(.L_x_6) ;  /* 0x000000a000007945 */ /* 0x000fe80003800200 */
        /* <DEDUP_REMOVED lines=9> */
.L_x_7:
[----:B------:R-:W-:Y:S05]  /*0400*/  BSYNC.RECONVERGENT B0 ;  /* 0x0000000000007941 */ /* 0x000fea0003800200 */
.L_x_6:
[----:B------:R-:W3:Y:S01]  /*0410*/  LDCU.64 UR4, c[0x0][0x888] ;  /* 0x00011100ff0477ac */ /* 0x000ee20008000a00 */
[----:B------:R-:W-:Y:S01]  /*0420*/  ISETP.NE.AND.EX P1, PT, RZ, UR9, PT, P1 ;  /* 0x00000009ff007c0c */ /* 0x000fe2000bf25310 */
[----:B------:R-:W-:Y:S01]  /*0430*/  UPLOP3.LUT UP5, UPT, UPT, UPT, UPT, 0x80, 0x8 ;  /* 0x000000000008789c */ /* 0x000fe20003faf070 */
[----:B---3--:R-:W-:-:S04]  /*0440*/  ISETP.NE.U32.AND P2, PT, RZ, UR4, PT ;  /* 0x00000004ff007c0c */ /* 0x008fc8000bf45070 */
[----:B------:R-:W-:-:S13]  /*0450*/  ISETP.NE.AND.EX P2, PT, RZ, UR5, PT, P2 ;  /* 0x00000005ff007c0c */ /* 0x000fda000bf45320 */
[----:B------:R-:W-:Y:S05]  /*0460*/  @P2 BRA P1, `(.L_x_8) ;  /* 0x0000000000282947 */ /* 0x000fea0000800000 */
[----:B------:R-:W-:Y:S01]  /*0470*/  UISETP.NE.U32.AND UP0, UPT, UR8, URZ, UPT ;  /* 0x000000ff0800728c */ /* 0x000fe2000bf05070 */
[----:B-----5:R-:W-:Y:S01]  /*0480*/  FSETP.NEU.AND P1, PT, R27, RZ, PT ;  /* 0x000000ff1b00720b */ /* 0x020fe20003f2d000 */
[----:B------:R-:W-:Y:S02]  /*0490*/  UISETP.NE.U32.AND UP2, UPT, UR4, URZ, UPT ;  /* 0x000000ff0400728c */ /* 0x000fe4000bf45070 */
[----:B------:R-:W-:Y:S02]  /*04a0*/  UISETP.NE.AND.EX UP1, UPT, UR9, URZ, UPT, UP0 ;  /* 0x000000ff0900728c */ /* 0x000fe4000bf25300 */
[----:B------:R-:W-:-:S04]  /*04b0*/  UISETP.NE.AND.EX UP0, UPT, UR5, URZ, UPT, UP2 ;  /* 0x000000ff0500728c */ /* 0x000fc8000bf05320 */
[----:B------:R-:W-:-:S04]  /*04c0*/  USEL UR4, URZ, 0xffffffff, UP0 ;  /* 0xffffffffff047887 */ /* 0x000fc80008000000 */
[----:B------:R-:W-:Y:S01]  /*04d0*/  VOTEU.ANY UP0, P1 ;  /* 0x0000000000ff7886 */ /* 0x000fe20000800100 */
[----:B------:R-:W-:-:S04]  /*04e0*/  @!UP1 USEL UR4, URZ, 0xffffffff, UP0 ;  /* 0xffffffffff049887 */ /* 0x000fc80008000000 */
[----:B------:R-:W-:-:S04]  /*04f0*/  ULOP3.LUT UR4, UR4, 0x1, URZ, 0xc0, !UPT ;  /* 0x0000000104047892 */ /* 0x000fc8000f8ec0ff */
[----:B------:R-:W-:-:S11]  /*0500*/  UISETP.NE.U32.AND UP5, UPT, UR4, 0x1, UPT ;  /* 0x000000010400788c */ /* 0x000fd6000bfa5070 */
.L_x_8:
[----:B------:R-:W3:Y:S01]  /*0510*/  SHFL.IDX PT, R0, R61, RZ, 0x1f ;  /* 0x00001fff3d007589 */ /* 0x000ee200000e0000 */
[----:B------:R-:W-:-:S04]  /*0520*/  UISETP.NE.AND UP0, UPT, UR22, 0x2, UPT ;  /* 0x000000021600788c */ /* 0x000fc8000bf05270 */
[----:B------:R-:W-:Y:S02]  /*0530*/  UISETP.EQ.AND UP1, UPT, UR68, URZ, !UP0 ;  /* 0x000000ff4400728c */ /* 0x000fe4000c722270 */
[----:B------:R-:W-:-:S04]  /*0540*/  USEL UR40, URZ, 0x1, UP0 ;  /* 0x00000001ff287887 */ /* 0x000fc80008000000 */
[----:B------:R-:W-:Y:S02]  /*0550*/  PLOP3.LUT P4, PT, P0, PT, UP1, 0x80, 0x8 ;  /* 0x000000000008781c */ /* 0x000fe4000078f018 */
[----:B---3--:R-:W-:-:S13]  /*0560*/  ISETP.NE.AND P1, PT, R0, RZ, PT ;  /* 0x000000ff0000720c */ /* 0x008fda0003f25270 */
[----:B------:R-:W-:Y:S05]  /*0570*/  @P1 BRA `(.L_x_9) ;  /* 0x0000000000741947 */ /* 0x000fea0003800000 */
[----:B------:R-:W-:Y:S01]  /*0580*/  UMOV UR4, 0x400 ;  /* 0x0000040000047882 */ /* 0x000fe20000000000 */
[----:B------:R-:W-:Y:S01]  /*0590*/  UMOV UR8, 0x1 ;  /* 0x0000000100087882 */ /* 0x000fe20000000000 */
[----:B------:R-:W-:Y:S01]  /*05a0*/  UMOV UR6, 0x3 ;  /* 0x0000000300067882 */ /* 0x000fe20000000000 */
[----:B------:R-:W-:Y:S02]  /*05b0*/  ULEA UR4, UR53, UR4, 0x18 ;  /* 0x0000000435047291 */ /* 0x000fe4000f8ec0ff */
[----:B------:R-:W-:-:S04]  /*05c0*/  UIADD3 UR8, UPT, UPT, -UR8, 0x100000, URZ ;  /* 0x0010000008087890 */ /* 0x000fc8000fffe1ff */
[----:B------:R-:W-:Y:S02]  /*05d0*/  USHF.L.U32 UR9, UR8, 0xb, URZ ;  /* 0x0000000b08097899 */ /* 0x000fe400080006ff */
[----:B------:R-:W-:Y:S02]  /*05e0*/  USHF.L.U32 UR8, UR8, 0x1, URZ ;  /* 0x0000000108087899 */ /* 0x000fe400080006ff */
[----:B------:R-:W-:-:S04]  /*05f0*/  UIADD3 UR6, UPT, UPT, -UR6, 0x100000, URZ ;  /* 0x0010000006067890 */ /* 0x000fc8000fffe1ff */
[----:B------:R-:W-:Y:S02]  /*0600*/  USHF.L.U32 UR7, UR6, 0xb, URZ ;  /* 0x0000000b06077899 */ /* 0x000fe400080006ff */
[----:B------:R-:W-:Y:S01]  /*0610*/  USHF.L.U32 UR6, UR6, 0x1, URZ ;  /* 0x0000000106067899 */ /* 0x000fe200080006ff */
[----:B------:R-:W-:Y:S01]  /*0620*/  ELECT P1, URZ, PT ;  /* 0x0000000000ff782f */ /* 0x000fe20003820000 */
[----:B------:R-:W3:Y:S02]  /*0630*/  FENCE.VIEW.ASYNC.S ;  /* 0x00000000000073c6 */ /* 0x000ee40000000000 */
[----:B---3--:R3:W4:Y:S08]  /*0640*/  SYNCS.EXCH.64 URZ, [UR4], UR8 ;  /* 0x0000000804ff75b2 */ /* 0x0087300008000100 */
[----:B------:R3:W1:Y:S01]  /*0650*/  SYNCS.EXCH.64 URZ, [UR4+0x40], UR6 ;  /* 0x0000400604ff75b2 */ /* 0x0006620008000100 */
        /* <DEDUP_REMOVED lines=13> */
[----:B------:R3:W1:Y:S02]  /*0730*/  SYNCS.EXCH.64 URZ, [UR4+0x78], UR6 ;  /* 0x0000780604ff75b2 */ /* 0x0006640008000100 */
[----:B---3--:R-:W-:Y:S01]  /*0740*/  NOP ;  /* 0x0000000000007918 */ /* 0x008fe20000000000 */
.L_x_9:
[----:B------:R-:W3:Y:S01]  /*0750*/  SHFL.IDX PT, R0, R61, RZ, 0x1f ;  /* 0x00001fff3d007589 */ /* 0x000ee200000e0000 */
[----:B------:R-:W-:Y:S01]  /*0760*/  NOP ;  /* 0x0000000000007918 */ /* 0x000fe20000000000 */
[----:B---3--:R-:W-:-:S13]  /*0770*/  ISETP.NE.AND P1, PT, R0, 0x1, PT ;  /* 0x000000010000780c */ /* 0x008fda0003f25270 */
        /* <DEDUP_REMOVED lines=13> */
[----:B---3--:R3:W1:Y:S08]  /*0850*/  SYNCS.EXCH.64 URZ, [UR4+0x80], UR8 ;  /* 0x0000800804ff75b2 */ /* 0x0086700008000100 */
[----:B------:R3:W1:Y:S01]  /*0860*/  SYNCS.EXCH.64 URZ, [UR4+0x98], UR6 ;  /* 0x0000980604ff75b2 */ /* 0x0006620008000100 */
[----:B------:R3:W1:Y:S01]  /*0870*/  SYNCS.EXCH.64 URZ, [UR4+0x88], UR8 ;  /* 0x0000880804ff75b2 */ /* 0x0006620008000100 */
[----:B------:R3:W1:Y:S01]  /*0880*/  SYNCS.EXCH.64 URZ, [UR4+0xa0], UR6 ;  /* 0x0000a00604ff75b2 */ /* 0x0006620008000100 */
[----:B------:R3:W1:Y:S01]  /*0890*/  SYNCS.EXCH.64 URZ, [UR4+0x90], UR8 ;  /* 0x0000900804ff75b2 */ /* 0x0006620008000100 */
[----:B------:R3:W1:Y:S01]  /*08a0*/  SYNCS.EXCH.64 URZ, [UR4+0xa8], UR6 ;  /* 0x0000a80604ff75b2 */ /* 0x0006620008000100 */
[----:B------:R-:W-:Y:S01]  /*08b0*/  NOP ;  /* 0x0000000000007918 */ /* 0x000fe20000000000 */
.L_x_10:
[----:B------:R-:W2:Y:S01]  /*08c0*/  SHFL.IDX PT, R0, R61, RZ, 0x1f ;  /* 0x00001fff3d007589 */ /* 0x000ea200000e0000 */
[----:B------:R-:W-:Y:S01]  /*08d0*/  NOP ;  /* 0x0000000000007918 */ /* 0x000fe20000000000 */
[----:B--2---:R-:W-:-:S13]  /*08e0*/  ISETP.NE.AND P1, PT, R0, 0x3, PT ;  /* 0x000000030000780c */ /* 0x004fda0003f25270 */
[----:B------:R-:W-:Y:S05]  /*08f0*/  @P1 BRA `(.L_x_11) ;  /* 0x00000000002c1947 */ /* 0x000fea0003800000 */
[----:B---3--:R-:W-:Y:S01]  /*0900*/  UMOV UR6, 0x400 ;  /* 0x0000040000067882 */ /* 0x008fe20000000000 */
[----:B------:R-:W-:Y:S01]  /*0910*/  UMOV UR4, 0x20 ;  /* 0x0000002000047882 */ /* 0x000fe20000000000 */
[----:B------:R-:W-:Y:S02]  /*0920*/  ULEA UR6, UR53, UR6, 0x18 ;  /* 0x0000000635067291 */ /* 0x000fe4000f8ec0ff */
[----:B------:R-:W-:-:S04]  /*0930*/  UIADD3 UR4, UPT, UPT, -UR4, 0x100000, URZ ;  /* 0x0010000004047890 */ /* 0x000fc8000fffe1ff */
[----:B------:R-:W-:Y:S02]  /*0940*/  USHF.L.U32 UR5, UR4, 0xb, URZ ;  /* 0x0000000b04057899 */ /* 0x000fe400080006ff */
[----:B------:R-:W-:Y:S01]  /*0950*/  USHF.L.U32 UR4, UR4, 0x1, URZ ;  /* 0x0000000104047899 */ /* 0x000fe200080006ff */
[----:B------:R-:W-:Y:S01]  /*0960*/  ELECT P1, URZ, PT ;  /* 0x0000000000ff782f */ /* 0x000fe20003820000 */
[----:B------:R-:W2:Y:S10]  /*0970*/  FENCE.VIEW.ASYNC.S ;  /* 0x00000000000073c6 */ /* 0x000eb40000000000 */
[----:B--2---:R2:W3:Y:S01]  /*0980*/  SYNCS.EXCH.64 URZ, [UR6+0xb0], UR4 ;  /* 0x0000b00406ff75b2 */ /* 0x0044e20008000100 */
[----:B------:R2:W1:Y:S01]  /*0990*/  SYNCS.EXCH.64 URZ, [UR6+0xb8], UR4 ;  /* 0x0000b80406ff75b2 */ /* 0x0004620008000100 */
[----:B------:R-:W-:Y:S01]  /*09a0*/  NOP ;  /* 0x0000000000007918 */ /* 0x000fe20000000000 */
.L_x_11:
[----:B------:R-:W4:Y:S01]  /*09b0*/  SHFL.IDX PT, R0, R61, RZ, 0x1f ;  /* 0x00001fff3d007589 */ /* 0x000f2200000e0000 */
[----:B------:R-:W-:Y:S01]  /*09c0*/  NOP ;  /* 0x0000000000007918 */ /* 0x000fe20000000000 */
[----:B----4-:R-:W-:-:S13]  /*09d0*/  ISETP.NE.AND P1, PT, R0, 0x4, PT ;  /* 0x000000040000780c */ /* 0x010fda0003f25270 */
[----:B------:R-:W-:Y:S05]  /*09e0*/  @P1 BRA `(.L_x_12) ;  /* 0x0000000000481947 */ /* 0x000fea0003800000 */
[----:B--23--:R-:W-:Y:S01]  /*09f0*/  UMOV UR4, 0x720 ;  /* 0x0000072000047882 */ /* 0x00cfe20000000000 */
[----:B------:R-:W-:Y:S01]  /*0a00*/  UMOV UR6, 0x400 ;  /* 0x0000040000067882 */ /* 0x000fe20000000000 */
[----:B------:R-:W-:Y:S01]  /*0a10*/  USEL UR4, UR4, 0x620, UP5 ;  /* 0x0000062004047887 */ /* 0x000fe2000a800000 */
        /* <DEDUP_REMOVED lines=9> */
[----:B------:R-:W2:Y:S02]  /*0ab0*/  FENCE.VIEW.ASYNC.S ;  /* 0x00000000000073c6 */ /* 0x000ea40000000000 */
[----:B--2---:R4:W2:Y:S08]  /*0ac0*/  SYNCS.EXCH.64 URZ, [UR6+0xc0], UR8 ;  /* 0x0000c00806ff75b2 */ /* 0x0048b00008000100 */
[----:B------:R4:W3:Y:S01]  /*0ad0*/  SYNCS.EXCH.64 URZ, [UR6+0xd0], UR4 ;  /* 0x0000d00406ff75b2 */ /* 0x0008e20008000100 */
[----:B------:R4:W1:Y:S01]  /*0ae0*/  SYNCS.EXCH.64 URZ, [UR6+0xc8], UR8 ;  /* 0x0000c80806ff75b2 */ /* 0x0008620008000100 */
[----:B------:R4:W1:Y:S02]  /*0af0*/  SYNCS.EXCH.64 URZ, [UR6+0xd8], UR4 ;  /* 0x0000d80406ff75b2 */ /* 0x0008640008000100 */
[----:B----4-:R-:W-:Y:S01]  /*0b00*/  NOP ;  /* 0x0000000000007918 */ /* 0x010fe20000000000 */
.L_x_12:
[----:B------:R-:W4:Y:S01]  /*0b10*/  SHFL.IDX PT, R0, R61, RZ, 0x1f ;  /* 0x00001fff3d007589 */ /* 0x000f2200000e0000 */
[----:B------:R-:W-:Y:S01]  /*0b20*/  NOP ;  /* 0x0000000000007918 */ /* 0x000fe20000000000 */
[----:B----4-:R-:W-:-:S13]  /*0b30*/  ISETP.NE.AND P1, PT, R0, 0x5, PT ;  /* 0x000000050000780c */ /* 0x010fda0003f25270 */
[----:B------:R-:W-:Y:S05]  /*0b40*/  @P1 BRA `(.L_x_13) ;  /* 0x0000000000541947 */ /* 0x000fea0003800000 */
[----:B--23--:R-:W-:Y:S01]  /*0b50*/  UMOV UR4, 0x400 ;  /* 0x0000040000047882 */ /* 0x00cfe20000000000 */
        /* <DEDUP_REMOVED lines=14> */
[----:B------:R4:W1:Y:S01]  /*0c40*/  SYNCS.EXCH.64 URZ, [UR4+0x108], UR8 ;  /* 0x0001080804ff75b2 */ /* 0x0008620008000100 */
[----:B------:R4:W1:Y:S01]  /*0c50*/  SYNCS.EXCH.64 URZ, [UR4+0xf0], UR6 ;  /* 0x0000f00604ff75b2 */ /* 0x0008620008000100 */
[----:B------:R4:W1:Y:S01]  /*0c60*/  SYNCS.EXCH.64 URZ, [UR4+0x110], UR8 ;  /* 0x0001100804ff75b2 */ /* 0x0008620008000100 */
[----:B------:R4:W1:Y:S01]  /*0c70*/  SYNCS.EXCH.64 URZ, [UR4+0xf8], UR6 ;  /* 0x0000f80604ff75b2 */ /* 0x0008620008000100 */
[----:B------:R4:W1:Y:S02]  /*0c80*/  SYNCS.EXCH.64 URZ, [UR4+0x118], UR8 ;  /* 0x0001180804ff75b2 */ /* 0x0008640008000100 */
[----:B----4-:R-:W-:Y:S01]  /*0c90*/  NOP ;  /* 0x0000000000007918 */ /* 0x010fe20000000000 */
.L_x_13:
[----:B------:R-:W4:Y:S01]  /*0ca0*/  SHFL.IDX PT, R0, R61, RZ, 0x1f ;  /* 0x00001fff3d007589 */ /* 0x000f2200000e0000 */
[----:B------:R-:W-:Y:S01]  /*0cb0*/  ISETP.NE.OR P0, PT, RZ, UR22, !P0 ;  /* 0x00000016ff007c0c */ /* 0x000fe2000c705670 */
[----:B------:R-:W-:Y:S01]  /*0cc0*/  NOP ;  /* 0x0000000000007918 */ /* 0x000fe20000000000 */
[----:B----4-:R-:W-:-:S13]  /*0cd0*/  ISETP.NE.AND P1, PT, R0, 0x3, PT ;  /* 0x000000030000780c */ /* 0x010fda0003f25270 */
[----:B------:R-:W-:Y:S05]  /*0ce0*/  @P1 BRA `(.L_x_14) ;  /* 0x0000000000341947 */ /* 0x000fea0003800000 */
[----:B--23--:R-:W-:Y:S01]  /*0cf0*/  UMOV UR4, 0x400 ;  /* 0x0000040000047882 */ /* 0x00cfe20000000000 */
[----:B------:R-:W-:Y:S01]  /*0d00*/  UMOV UR6, 0x20 ;  /* 0x0000002000067882 */ /* 0x000fe20000000000 */
[----:B------:R-:W-:Y:S02]  /*0d10*/  ULEA UR4, UR53, UR4, 0x18 ;  /* 0x0000000435047291 */ /* 0x000fe4000f8ec0ff */
[----:B------:R-:W-:-:S04]  /*0d20*/  UIADD3 UR6, UPT, UPT, -UR6, 0x100000, URZ ;  /* 0x0010000006067890 */ /* 0x000fc8000fffe1ff */
[----:B------:R-:W-:Y:S02]  /*0d30*/  USHF.L.U32 UR7, UR6, 0xb, URZ ;  /* 0x0000000b06077899 */ /* 0x000fe400080006ff */
[----:B------:R-:W-:Y:S01]  /*0d40*/  USHF.L.U32 UR6, UR6, 0x1, URZ ;  /* 0x0000000106067899 */ /* 0x000fe200080006ff */
[----:B------:R-:W-:Y:S01]  /*0d50*/  ELECT P1, URZ, PT ;  /* 0x0000000000ff782f */ /* 0x000fe20003820000 */
[----:B------:R-:W2:Y:S10]  /*0d60*/  FENCE.VIEW.ASYNC.S ;  /* 0x00000000000073c6 */ /* 0x000eb40000000000 */
[----:B--2---:R4:W2:Y:S01]  /*0d70*/  SYNCS.EXCH.64 URZ, [UR4+0x120], UR6 ;  /* 0x0001200604ff75b2 */ /* 0x0048a20008000100 */
[----:B------:R4:W3:Y:S01]  /*0d80*/  SYNCS.EXCH.64 URZ, [UR4+0x130], UR6 ;  /* 0x0001300604ff75b2 */ /* 0x0008e20008000100 */
[----:B------:R4:W1:Y:S01]  /*0d90*/  SYNCS.EXCH.64 URZ, [UR4+0x128], UR6 ;  /* 0x0001280604ff75b2 */ /* 0x0008620008000100 */
[----:B------:R4:W1:Y:S02]  /*0da0*/  SYNCS.EXCH.64 URZ, [UR4+0x138], UR6 ;  /* 0x0001380604ff75b2 */ /* 0x0008640008000100 */
[----:B----4-:R-:W-:Y:S01]  /*0db0*/  NOP ;  /* 0x0000000000007918 */ /* 0x010fe20000000000 */
.L_x_14:
[----:B------:R-:W-:Y:S01]  /*0dc0*/  VOTEU.ALL UP0, P0 ;  /* 0x0000000000ff7886 */ /* 0x000fe20000000000 */
[----:B--23--:R-:W-:Y:S01]  /*0dd0*/  UMOV UR4, 0x20 ;  /* 0x0000002000047882 */ /* 0x00cfe20000000000 */
[----:B------:R-:W2:Y:S01]  /*0de0*/  LDCU UR28, c[0x0][0x36c] ;  /* 0x00006d80ff1c77ac */ /* 0x000ea20008000800 */
[----:B------:R-:W-:Y:S01]  /*0df0*/  NOP ;  /* 0x0000000000007918 */ /* 0x000fe20000000000 */
[----:B------:R-:W-:Y:S01]  /*0e00*/  LOP3.LUT R0, R66, 0x1f, RZ, 0xc0, !PT ;  /* 0x0000001f42007812 */ /* 0x000fe200078ec0ff */
[----:B------:R-:W-:Y:S01]  /*0e10*/  @!UP0 UMOV UR6, 0x400 ;  /* 0x0000040000068882 */ /* 0x000fe20000000000 */
[----:B------:R-:W-:-:S04]  /*0e20*/  @!UP0 UIADD3 UR4, UPT, UPT, -UR4, 0x100000, URZ ;  /* 0x0010000004048890 */ /* 0x000fc8000fffe1ff */
[----:B------:R-:W-:Y:S02]  /*0e30*/  @!UP0 USHF.L.U32 UR5, UR4, 0xb, URZ ;  /* 0x0000000b04058899 */ /* 0x000fe400080006ff */
[----:B------:R-:W-:Y:S02]  /*0e40*/  @!UP0 USHF.L.U32 UR4, UR4, 0x1, URZ ;  /* 0x0000000104048899 */ /* 0x000fe400080006ff */
[----:B------:R-:W-:Y:S01]  /*0e50*/  @!UP0 ULEA UR6, UR53, UR6, 0x18 ;  /* 0x0000000635068291 */ /* 0x000fe2000f8ec0ff */
[----:B------:R-:W-:Y:S01]  /*0e60*/  VOTEU.ALL UP0, P0 ;  /* 0x0000000000ff7886 */ /* 0x000fe20000000000 */
[----:B------:R-:W-:Y:S02]  /*0e70*/  UISETP.NE.AND UP6, UPT, UR22, URZ, UPT ;  /* 0x000000ff1600728c */ /* 0x000fe4000bfc5270 */
[----:B--2---:R-:W-:Y:S01]  /*0e80*/  UISETP.EQ.U32.AND UP1, UPT, UR28, 0x1, UPT ;  /* 0x000000011c00788c */ /* 0x004fe2000bf22070 */
[----:B------:R-:W2:Y:S07]  /*0e90*/  FENCE.VIEW.ASYNC.S ;  /* 0x00000000000073c6 */ /* 0x000eae0000000000 */
[----:B--2---:R2:W3:Y:S01]  /*0ea0*/  @!UP0 SYNCS.EXCH.64 URZ, [UR6+0x140], UR4 ;  /* 0x0001400406ff85b2 */ /* 0x0044e20008000100 */
[----:B------:R-:W-:Y:S05]  /*0eb0*/  BRA.U !UP1, `(.L_x_15) ;  /* 0x0000000109087547 */ /* 0x000fea000b800000 */
[----:B-1-3--:R-:W-:Y:S01]  /*0ec0*/  UCGABAR_ARV ;  /* 0x00000000000079c7 */ /* 0x00afe20008000000 */
[----:B------:R-:W-:Y:S05]  /*0ed0*/  BRA `(.L_x_16) ;  /* 0x0000000000047947 */ /* 0x000fea0003800000 */
.L_x_15:
[----:B-1-3--:R-:W-:Y:S01]  /*0ee0*/  NOP ;  /* 0x0000000000007918 */ /* 0x00afe20000000000 */
.L_x_16:
[----:B------:R-:W1:Y:S01]  /*0ef0*/  S2UR UR24, SR_CTAID.X ;  /* 0x00000000001879c3 */ /* 0x000e620000002500 */
[----:B------:R-:W-:-:S05]  /*0f00*/  CS2R.32 R63, SR_CgaSize ;  /* 0x00000000003f7805 */ /* 0x000fca0000008a00 */
[----:B------:R-:W-:-:S05]  /*0f10*/  IMAD R63, R63, -0xa0, RZ ;  /* 0xffffff603f3f7824 */ /* 0x000fca00078e02ff */
[----:B--2---:R-:W-:-:S14]  /*0f20*/  R2UR UR5, R63 ;  /* 0x000000003f0572ca */ /* 0x004fdc00000e0000 */
[----:B------:R-:W2:Y:S01]  /*0f30*/  LDCU UR5, c[0x0][UR5+0x2b0] ;  /* 0x00005600050577ac */ /* 0x000ea20008000800 */
[----:B------:R-:W-:-:S05]  /*0f40*/  CS2R.32 R63, SR_CgaSize ;  /* 0x00000000003f7805 */ /* 0x000fca0000008a00 */
[----:B------:R-:W-:-:S05]  /*0f50*/  IMAD R63, R63, -0xa0, RZ ;  /* 0xffffff603f3f7824 */ /* 0x000fca00078e02ff */
[----:B------:R-:W-:-:S14]  /*0f60*/  R2UR UR4, R63 ;  /* 0x000000003f0472ca */ /* 0x000fdc00000e0000 */
[----:B------:R-:W3:Y:S01]  /*0f70*/  LDCU UR4, c[0x0][UR4+0x2b4] ;  /* 0x00005680040477ac */ /* 0x000ee20008000800 */
[----:B------:R-:W4:Y:S01]  /*0f80*/  S2UR UR26, SR_CTAID.Y ;  /* 0x00000000001a79c3 */ /* 0x000f220000002600 */
[----:B------:R-:W-:-:S05]  /*0f90*/  CS2R.32 R63, SR_CgaSize ;  /* 0x00000000003f7805 */ /* 0x000fca0000008a00 */
[----:B------:R-:W-:-:S05]  /*0fa0*/  IMAD R63, R63, -0xa0, RZ ;  /* 0xffffff603f3f7824 */ /* 0x000fca00078e02ff */
[----:B------:R-:W-:-:S14]  /*0fb0*/  R2UR UR8, R63 ;  /* 0x000000003f0872ca */ /* 0x000fdc00000e0000 */
[----:B------:R-:W3:Y:S01]  /*0fc0*/  LDCU UR8, c[0x0][UR8+0x2a0] ;  /* 0x00005400080877ac */ /* 0x000ee20008000800 */
[----:B------:R-:W-:-:S05]  /*0fd0*/  CS2R.32 R63, SR_CgaSize ;  /* 0x00000000003f7805 */ /* 0x000fca0000008a00 */
[----:B------:R-:W-:-:S05]  /*0fe0*/  IMAD R63, R63, -0xa0, RZ ;  /* 0xffffff603f3f7824 */ /* 0x000fca00078e02ff */
[----:B------:R-:W-:-:S14]  /*0ff0*/  R2UR UR9, R63 ;  /* 0x000000003f0972ca */ /* 0x000fdc00000e0000 */
[----:B------:R-:W3:Y:S01]  /*1000*/  LDCU UR9, c[0x0][UR9+0x2a4] ;  /* 0x00005480090977ac */ /* 0x000ee20008000800 */
[----:B------:R-:W-:Y:S02]  /*1010*/  USHF.R.U32.HI UR12, URZ, 0x1, UR53 ;  /* 0x00000001ff0c7899 */ /* 0x000fe40008011635 */
[----:B------:R-:W-:Y:S02]  /*1020*/  USHF.R.U32.HI UR11, URZ, 0x2, UR53 ;  /* 0x00000002ff0b7899 */ /* 0x000fe40008011635 */
[----:B------:R-:W-:Y:S01]  /*1030*/  USHF.L.U32 UR38, UR53, 0x8, URZ ;  /* 0x0000000835267899 */ /* 0x000fe200080006ff */
[----:B------:R-:W3:Y:S01]  /*1040*/  LDCU UR23, c[0x0][0xb24] ;  /* 0x00016480ff1777ac */ /* 0x000ee20008000800 */
[----:B-1----:R-:W-:Y:S01]  /*1050*/  I2FP.F32.U32 R3, UR24 ;  /* 0x0000001800037c45 */ /* 0x002fe20008201000 */
[----:B------:R-:W1:Y:S04]  /*1060*/  LDCU UR42, c[0x0][0xb24] ;  /* 0x00016480ff2a77ac */ /* 0x000e680008000800 */
[----:B--2---:R-:W-:Y:S01]  /*1070*/  FMUL R3, R3, UR5 ;  /* 0x0000000503037c20 */ /* 0x004fe20008400000 */
[----:B------:R-:W-:Y:S01]  /*1080*/  ULOP3.LUT UR5, UR53, 0x3, URZ, 0xc0, !UPT ;  /* 0x0000000335057892 */ /* 0x000fe2000f8ec0ff */
[----:B----4-:R-:W-:Y:S01]  /*1090*/  I2FP.F32.U32 R2, UR26 ;  /* 0x0000001a00027c45 */ /* 0x010fe20008201000 */
[----:B------:R-:W2:Y:S03]  /*10a0*/  LDCU UR27, c[0x0][0xb30] ;  /* 0x00016600ff1b77ac */ /* 0x000ea60008000800 */
[----:B------:R-:W4:Y:S01]  /*10b0*/  F2I.U32.TRUNC.NTZ R3, R3 ;  /* 0x0000000300037305 */ /* 0x000f22000020f000 */
[----:B---3--:R-:W-:Y:S01]  /*10c0*/  FMUL R2, R2, UR4 ;  /* 0x0000000402027c20 */ /* 0x008fe20008400000 */
[----:B------:R-:W-:-:S02]  /*10d0*/  ULOP3.LUT UR4, UR68, 0x4, UR53, 0xf8, !UPT ;  /* 0x0000000444047892 */ /* 0x000fc4000f8ef835 */
[----:B------:R-:W-:Y:S02]  /*10e0*/  UISETP.GT.U32.AND UP1, UPT, UR5, 0xffff, UPT ;  /* 0x0000ffff0500788c */ /* 0x000fe4000bf24070 */
[----:B------:R-:W-:Y:S02]  /*10f0*/  UISETP.GT.U32.AND UP0, UPT, UR4, 0xffff, UPT ;  /* 0x0000ffff0400788c */ /* 0x000fe4000bf04070 */
[----:B------:R-:W3:Y:S01]  /*1100*/  F2I.U32.TRUNC.NTZ R2, R2 ;  /* 0x0000000200027305 */ /* 0x000ee2000020f000 */
[----:B------:R-:W-:Y:S02]  /*1110*/  USEL UR37, UR5, 0xffff, !UP1 ;  /* 0x0000ffff05257887 */ /* 0x000fe4000c800000 */
[----:B------:R-:W-:Y:S01]  /*1120*/  USEL UR31, UR4, 0xffff, !UP0 ;  /* 0x0000ffff041f7887 */ /* 0x000fe2000c000000 */
[----:B------:R-:W-:Y:S01]  /*1130*/  UMOV UR13, 0x11 ;  /* 0x00000011000d7882 */ /* 0x000fe20000000000 */
[----:B------:R-:W-:Y:S01]  /*1140*/  UMOV UR14, 0x5 ;  /* 0x00000005000e7882 */ /* 0x000fe20000000000 */
[----:B----4-:R-:W-:-:S02]  /*1150*/  R2UR UR6, R3 ;  /* 0x00000000030672ca */ /* 0x010fc400000e0000 */
[----:B------:R-:W-:Y:S02]  /*1160*/  PRMT R3, RZ, 0x7610, R3 ;  /* 0x00007610ff037816 */ /* 0x000fe40000000003 */
[----:B---3--:R-:W-:Y:S02]  /*1170*/  R2UR UR7, R2 ;  /* 0x00000000020772ca */ /* 0x008fe400000e0000 */
[----:B------:R-:W-:-:S07]  /*1180*/  PRMT R2, RZ, 0x7610, R2 ;  /* 0x00007610ff027816 */ /* 0x000fce0000000002 */
[----:B------:R-:W-:-:S04]  /*1190*/  UIADD3 UR5, UPT, UPT, -UR6, URZ, URZ ;  /* 0x000000ff06057290 */ /* 0x000fc8000fffe1ff */
[----:B------:R-:W-:Y:S02]  /*11a0*/  UIMAD UR5, UR8, UR5, UR24 ;  /* 0x00000005080572a4 */ /* 0x000fe4000f8e0218 */
[----:B------:R-:W-:-:S04]  /*11b0*/  UIADD3 UR4, UPT, UPT, -UR7, URZ, URZ ;  /* 0x000000ff07047290 */ /* 0x000fc8000fffe1ff */
[----:B------:R-:W-:Y:S01]  /*11c0*/  IMAD.U32 R63, RZ, RZ, UR5 ;  /* 0x00000005ff3f7e24 */ /* 0x000fe2000f8e00ff */
[----:B------:R-:W-:-:S06]  /*11d0*/  UIMAD UR4, UR9, UR4, UR26 ;  /* 0x00000004090472a4 */ /* 0x000fcc000f8e021a */
[----:B------:R-:W-:Y:S01]  /*11e0*/  IMAD.U32 R62, RZ, RZ, UR4 ;  /* 0x00000004ff3e7e24 */ /* 0x000fe2000f8e00ff */
[----:B-12---:R-:W-:Y:S06]  /*11f0*/  BRA.U UP6, `(.L_x_17) ;  /* 0x00000001066c7547 */ /* 0x006fec000b800000 */
[----:B------:R-:W-:Y:S02]  /*1200*/  R2UR UR15, R62 ;  /* 0x000000003e0f72ca */ /* 0x000fe400000e0000 */
[----:B------:R-:W-:-:S11]  /*1210*/  R2UR UR5, R63 ;  /* 0x000000003f0572ca */ /* 0x000fd600000e0000 */
[----:B------:R-:W-:Y:S02]  /*1220*/  UISETP.NE.AND UP0, UPT, UR15, URZ, UPT ;  /* 0x000000ff0f00728c */ /* 0x000fe4000bf05270 */
[----:B------:R-:W-:Y:S02]  /*1230*/  UISETP.NE.AND UP2, UPT, UR15, 0x1, UPT ;  /* 0x000000010f00788c */ /* 0x000fe4000bf45270 */
[----:B------:R-:W-:Y:S02]  /*1240*/  ULOP3.LUT UR4, UR5, 0x2, URZ, 0x3c, !UPT ;  /* 0x0000000205047892 */ /* 0x000fe4000f8e3cff */
[----:B------:R-:W-:Y:S02]  /*1250*/  UISETP.GT.U32.AND UP4, UPT, UR5, 0x1, UP0 ;  /* 0x000000010500788c */ /* 0x000fe40008784070 */
[----:B------:R-:W-:Y:S02]  /*1260*/  UISETP.GT.U32.AND UP3, UPT, UR5, 0x1, UP2 ;  /* 0x000000010500788c */ /* 0x000fe40009764070 */
[----:B------:R-:W-:-:S02]  /*1270*/  UISETP.GT.U32.AND UP1, UPT, UR4, 0x1, UP0 ;  /* 0x000000010400788c */ /* 0x000fc40008724070 */
[----:B------:R-:W-:Y:S02]  /*1280*/  ULOP3.LUT UR10, UR5, 0xfffffffe, URZ, 0xc0, !UPT ;  /* 0xfffffffe050a7892 */ /* 0x000fe4000f8ec0ff */
[----:B------:R-:W-:Y:S02]  /*1290*/  UISETP.GT.U32.AND UP0, UPT, UR4, 0x1, UP2 ;  /* 0x000000010400788c */ /* 0x000fe40009704070 */
[----:B------:R-:W-:Y:S02]  /*12a0*/  USEL UR6, URZ, 0x1, UP4 ;  /* 0x00000001ff067887 */ /* 0x000fe4000a000000 */
[----:B------:R-:W-:Y:S02]  /*12b0*/  USEL UR5, URZ, 0x10, UP3 ;  /* 0x00000010ff057887 */ /* 0x000fe40009800000 */
[----:B------:R-:W-:Y:S02]  /*12c0*/  USEL UR4, URZ, 0x2, UP4 ;  /* 0x00000002ff047887 */ /* 0x000fe4000a000000 */
[----:B------:R-:W-:-:S02]  /*12d0*/  USEL UR9, URZ, 0x20, UP3 ;  /* 0x00000020ff097887 */ /* 0x000fc40009800000 */
[----:B------:R-:W-:Y:S02]  /*12e0*/  USEL UR8, URZ, 0x4, UP1 ;  /* 0x00000004ff087887 */ /* 0x000fe40008800000 */
[----:B------:R-:W-:Y:S02]  /*12f0*/  UIADD3 UR4, UPT, UPT, UR4, UR5, UR6 ;  /* 0x0000000504047290 */ /* 0x000fe4000fffe006 */
[----:B------:R-:W-:Y:S02]  /*1300*/  USEL UR6, URZ, 0x8, UP1 ;  /* 0x00000008ff067887 */ /* 0x000fe40008800000 */
[----:B------:R-:W-:Y:S02]  /*1310*/  USEL UR7, URZ, 0x40, UP0 ;  /* 0x00000040ff077887 */ /* 0x000fe40008000000 */
[----:B------:R-:W-:Y:S02]  /*1320*/  UIADD3 UR5, UPT, UPT, UR8, UR9, UR4 ;  /* 0x0000000908057290 */ /* 0x000fe4000fffe004 */
[----:B------:R-:W-:-:S02]  /*1330*/  ULEA UR4, UR15, UR10, 0x2 ;  /* 0x0000000a0f047291 */ /* 0x000fc4000f8e10ff */
[----:B------:R-:W-:Y:S02]  /*1340*/  USEL UR8, URZ, 0x80, UP0 ;  /* 0x00000080ff087887 */ /* 0x000fe40008000000 */
[----:B------:R-:W-:-:S03]  /*1350*/  UIADD3 UR5, UPT, UPT, UR6, UR7, UR5 ;  /* 0x0000000706057290 */ /* 0x000fc6000fffe005 */
[----:B------:R-:W-:Y:S01]  /*1360*/  UMOV UR6, 0x3 ;  /* 0x0000000300067882 */ /* 0x000fe20000000000 */
[----:B------:R-:W-:Y:S02]  /*1370*/  UIADD3 UR5, UPT, UPT, UR5, UR8, URZ ;  /* 0x0000000805057290 */ /* 0x000fe4000fffe0ff */
[----:B------:R-:W-:-:S04]  /*1380*/  USHF.L.U32 UR4, UR6, UR4, URZ ;  /* 0x0000000406047299 */ /* 0x000fc800080006ff */
[----:B------:R-:W-:Y:S02]  /*1390*/  IMAD.U32 R3, RZ, RZ, UR5 ;  /* 0x00000005ff037e24 */ /* 0x000fe4000f8e00ff */
[----:B------:R-:W-:-:S07]  /*13a0*/  IMAD.U32 R2, RZ, RZ, UR4 ;  /* 0x00000004ff027e24 */ /* 0x000fce000f8e00ff */
.L_x_17:
[----:B------:R-:W1:Y:S01]  /*13b0*/  S2UR UR36, SR_CTAID.Z ;  /* 0x00000000002479c3 */ /* 0x000e620000002700 */
[----:B------:R-:W-:Y:S02]  /*13c0*/  UISETP.GE.AND UP0, UPT, UR23, 0x1, UPT ;  /* 0x000000011700788c */ /* 0x000fe4000bf06270 */
[----:B------:R-:W-:Y:S02]  /*13d0*/  ULOP3.LUT UR37, UR37, 0xffff, URZ, 0xc0, !UPT ;  /* 0x0000ffff25257892 */ /* 0x000fe4000f8ec0ff */
[----:B------:R-:W-:Y:S02]  /*13e0*/  ULOP3.LUT UR31, UR31, 0xffff, URZ, 0xc0, !UPT ;  /* 0x0000ffff1f1f7892 */ /* 0x000fe4000f8ec0ff */
[----:B------:R-:W-:Y:S02]  /*13f0*/  ULOP3.LUT UR39, UR38, 0x400, URZ, 0xc0, !UPT ;  /* 0x0000040026277892 */ /* 0x000fe4000f8ec0ff */
[----:B------:R-:W-:Y:S02]  /*1400*/  UISETP.NE.AND UP3, UPT, UR22, 0x2, UPT ;  /* 0x000000021600788c */ /* 0x000fe4000bf65270 */
[----:B------:R-:W-:-:S02]  /*1410*/  ULOP3.LUT UR57, UR12, 0x1, URZ, 0xc0, !UPT ;  /* 0x000000010c397892 */ /* 0x000fc4000f8ec0ff */
[----:B------:R-:W-:Y:S02]  /*1420*/  ULOP3.LUT UR55, UR11, 0x1, URZ, 0xc0, !UPT ;  /* 0x000000010b377892 */ /* 0x000fe4000f8ec0ff */
[----:B------:R-:W-:Y:S02]  /*1430*/  ULOP3.LUT UR38, UR38, 0x200, URZ, 0xc0, !UPT ;  /* 0x0000020026267892 */ /* 0x000fe4000f8ec0ff */
[----:B------:R-:W-:Y:S02]  /*1440*/  USHF.L.U32 UR37, UR13, UR37, URZ ;  /* 0x000000250d257299 */ /* 0x000fe400080006ff */
[----:B------:R-:W-:Y:S01]  /*1450*/  USHF.L.U32 UR31, UR14, UR31, URZ ;  /* 0x0000001f0e1f7299 */ /* 0x000fe200080006ff */
[----:B------:R-:W-:Y:S01]  /*1460*/  UMOV UR20, UR24 ;  /* 0x0000001800147c82 */ /* 0x000fe20008000000 */
[----:B------:R-:W-:Y:S10]  /*1470*/  BRA.U !UP0, `(.L_x_18) ;  /* 0x0000000108d47547 */ /* 0x000ff4000b800000 */
[----:B------:R-:W2:Y:S01]  /*1480*/  LDCU.128 UR12, c[0x0][0xb10] ;  /* 0x00016200ff0c77ac */ /* 0x000ea20008000c00 */
[----:B------:R-:W3:Y:S01]  /*1490*/  LDCU UR6, c[0x0][0x370] ;  /* 0x00006e00ff0677ac */ /* 0x000ee20008000800 */
[----:B------:R-:W4:Y:S01]  /*14a0*/  LDCU UR5, c[0x0][0x374] ;  /* 0x00006e80ff0577ac */ /* 0x000f220008000800 */
[----:B------:R-:W1:Y:S01]  /*14b0*/  LDCU UR25, c[0x0][0xb0c] ;  /* 0x00016180ff1977ac */ /* 0x000e620008000800 */
[----:B------:R-:W1:Y:S01]  /*14c0*/  LDCU UR4, c[0x0][0xb20] ;  /* 0x00016400ff0477ac */ /* 0x000e620008000800 */
[----:B------:R-:W1:Y:S01]  /*14d0*/  LDCU.64 UR8, c[0x0][0xb28] ;  /* 0x00016500ff0877ac */ /* 0x000e620008000a00 */
[----:B--2---:R-:W-:Y:S02]  /*14e0*/  UISETP.NE.AND UP0, UPT, UR14, 0x1, UPT ;  /* 0x000000010e00788c */ /* 0x004fe4000bf05270 */
[----:B----4-:R-:W-:Y:S02]  /*14f0*/  UIMAD.WIDE.U32 UR10, UR5, UR15, URZ ;  /* 0x0000000f050a72a5 */ /* 0x010fe4000f8e00ff */
[----:B---3--:R-:W-:-:S02]  /*1500*/  UIMAD.WIDE.U32 UR18, UR6, UR12, URZ ;  /* 0x0000000c061272a5 */ /* 0x008fc4000f8e00ff */
[----:B-1----:R-:W-:Y:S02]  /*1510*/  UISETP.NE.AND UP1, UPT, UR25, 0x1, UPT ;  /* 0x000000011900788c */ /* 0x002fe4000bf25270 */
[----:B------:R-:W-:Y:S01]  /*1520*/  UISETP.NE.AND UP2, UPT, UR23, 0x1, UPT ;  /* 0x000000011700788c */ /* 0x000fe2000bf45270 */
[----:B------:R-:W-:Y:S02]  /*1530*/  UMOV UR10, UR11 ;  /* 0x0000000b000a7c82 */ /* 0x000fe40008000000 */
[----:B------:R-:W-:Y:S01]  /*1540*/  UMOV UR18, UR19 ;  /* 0x0000001300127c82 */ /* 0x000fe20008000000 */
[----:B------:R-:W-:Y:S02]  /*1550*/  @UP0 USHF.R.U32.HI UR5, URZ, UR4, UR10 ;  /* 0x00000004ff050299 */ /* 0x000fe4000801160a */
[----:B------:R-:W-:Y:S02]  /*1560*/  UIMAD.WIDE.U32 UR20, UR26, UR15, URZ ;  /* 0x0000000f1a1472a5 */ /* 0x000fe4000f8e00ff */
[----:B------:R-:W-:-:S02]  /*1570*/  UIMAD.WIDE.U32 UR10, UR5, UR8, URZ ;  /* 0x00000008050a72a5 */ /* 0x000fc4000f8e00ff */
[----:B------:R-:W-:Y:S02]  /*1580*/  @UP1 USHF.R.U32.HI UR6, URZ, UR13, UR18 ;  /* 0x0000000dff061299 */ /* 0x000fe40008011612 */
[----:B------:R-:W-:Y:S02]  /*1590*/  UIMAD.WIDE.U32 UR16, UR24, UR12, URZ ;  /* 0x0000000c181072a5 */ /* 0x000fe4000f8e00ff */
[----:B------:R-:W-:Y:S01]  /*15a0*/  UIMAD.WIDE.U32 UR18, UR6, UR8, URZ ;  /* 0x00000008061272a5 */ /* 0x000fe2000f8e00ff */
[----:B------:R-:W-:Y:S01]  /*15b0*/  UMOV UR20, UR21 ;  /* 0x0000001500147c82 */ /* 0x000fe20008000000 */
[----:B------:R-:W-:Y:S01]  /*15c0*/  UMOV UR10, UR11 ;  /* 0x0000000b000a7c82 */ /* 0x000fe20008000000 */
[----:B------:R-:W-:Y:S02]  /*15d0*/  USHF.R.U32.HI UR20, URZ, UR4, UR20 ;  /* 0x00000004ff147299 */ /* 0x000fe40008011614 */
[----:B------:R-:W-:Y:S02]  /*15e0*/  @UP2 USHF.R.U32.HI UR5, URZ, UR9, UR10 ;  /* 0x00000009ff052299 */ /* 0x000fe4000801160a */
[----:B------:R-:W-:Y:S01]  /*15f0*/  UMOV UR7, UR19 ;  /* 0x0000001300077c82 */ /* 0x000fe20008000000 */
[----:B------:R-:W-:Y:S01]  /*1600*/  UMOV UR16, UR17 ;  /* 0x0000001100107c82 */ /* 0x000fe20008000000 */
[----:B------:R-:W-:-:S02]  /*1610*/  @UP2 USHF.R.U32.HI UR6, URZ, UR9, UR7 ;  /* 0x00000009ff062299 */ /* 0x000fc40008011607 */
[----:B------:R-:W-:Y:S02]  /*1620*/  USHF.R.U32.HI UR16, URZ, UR13, UR16 ;  /* 0x0000000dff107299 */ /* 0x000fe40008011610 */
[----:B------:R-:W-:Y:S02]  /*1630*/  USEL UR4, UR26, UR20, !UP0 ;  /* 0x000000141a047287 */ /* 0x000fe4000c000000 */
[----:B------:R-:W-:Y:S02]  /*1640*/  UIMAD UR7, UR5, UR23, URZ ;  /* 0x00000017050772a4 */ /* 0x000fe4000f8e02ff */
[----:B------:R-:W-:Y:S02]  /*1650*/  USEL UR5, UR24, UR16, !UP1 ;  /* 0x0000001018057287 */ /* 0x000fe4000c800000 */
[----:B------:R-:W-:Y:S02]  /*1660*/  UIMAD UR12, UR6, UR23, URZ ;  /* 0x00000017060c72a4 */ /* 0x000fe4000f8e02ff */
[----:B------:R-:W-:-:S02]  /*1670*/  UISETP.GE.AND UP0, UPT, UR4, UR7, UPT ;  /* 0x000000070400728c */ /* 0x000fc4000bf06270 */
[----:B------:R-:W-:Y:S02]  /*1680*/  UIMAD.WIDE.U32 UR10, UR4, UR8, URZ ;  /* 0x00000008040a72a5 */ /* 0x000fe4000f8e00ff */
[----:B------:R-:W-:Y:S02]  /*1690*/  UISETP.GE.OR UP0, UPT, UR5, UR12, UP0 ;  /* 0x0000000c0500728c */ /* 0x000fe40008706670 */
[----:B------:R-:W-:Y:S02]  /*16a0*/  UIMAD.WIDE.U32 UR12, UR5, UR8, URZ ;  /* 0x00000008050c72a5 */ /* 0x000fe4000f8e00ff */
[----:B------:R-:W-:Y:S01]  /*16b0*/  UIADD3 UR10, UPT, UPT, -UR4, URZ, URZ ;  /* 0x000000ff040a7290 */ /* 0x000fe2000fffe1ff */
[----:B------:R-:W-:Y:S01]  /*16c0*/  UMOV UR8, UR11 ;  /* 0x0000000b00087c82 */ /* 0x000fe20008000000 */
[----:B------:R-:W-:Y:S02]  /*16d0*/  UIADD3 UR20, UPT, UPT, -UR5, URZ, URZ ;  /* 0x000000ff05147290 */ /* 0x000fe4000fffe1ff */
[----:B------:R-:W-:-:S03]  /*16e0*/  USHF.R.U32.HI UR8, URZ, UR9, UR8 ;  /* 0x00000009ff087299 */ /* 0x000fc60008011608 */
[----:B------:R-:W-:Y:S01]  /*16f0*/  @!UP0 UMOV UR7, UR13 ;  /* 0x0000000d00078c82 */ /* 0x000fe20008000000 */
[----:B------:R-:W-:Y:S02]  /*1700*/  UIMAD UR26, UR14, UR10, UR26 ;  /* 0x0000000a0e1a72a4 */ /* 0x000fe4000f8e021a */
[----:B------:R-:W-:Y:S02]  /*1710*/  USEL UR8, UR4, UR8, !UP2 ;  /* 0x0000000804087287 */ /* 0x000fe4000d000000 */
[----:B------:R-:W-:Y:S02]  /*1720*/  @!UP0 USHF.R.U32.HI UR7, URZ, UR9, UR7 ;  /* 0x00000009ff078299 */ /* 0x000fe40008011607 */
[----:B------:R-:W-:Y:S02]  /*1730*/  UIADD3 UR9, UPT, UPT, -UR8, URZ, URZ ;  /* 0x000000ff08097290 */ /* 0x000fe4000fffe1ff */
[----:B------:R-:W-:Y:S02]  /*1740*/  @!UP0 USEL UR7, UR5, UR7, !UP2 ;  /* 0x0000000705078287 */ /* 0x000fe4000d000000 */
[----:B------:R-:W-:-:S02]  /*1750*/  UIMAD UR9, UR23, UR9, UR4 ;  /* 0x00000009170972a4 */ /* 0x000fc4000f8e0204 */
[----:B------:R-:W-:Y:S02]  /*1760*/  @!UP0 UIADD3 UR8, UPT, UPT, UR8, -UR7, URZ ;  /* 0x8000000708088290 */ /* 0x000fe4000fffe0ff */
[----:B------:R-:W-:Y:S02]  /*1770*/  @!UP0 UIMAD UR6, UR9, UR6, UR7 ;  /* 0x00000006090682a4 */ /* 0x000fe4000f8e0207 */
[----:B------:R-:W-:Y:S02]  /*1780*/  @!UP0 UIMAD UR4, UR8, UR23, UR5 ;  /* 0x00000017080482a4 */ /* 0x000fe4000f8e0205 */
[----:B------:R-:W-:Y:S02]  /*1790*/  UIMAD UR20, UR25, UR20, UR24 ;  /* 0x00000014191472a4 */ /* 0x000fe4000f8e0218 */
[----:B------:R-:W-:Y:S01]  /*17a0*/  UIMAD UR26, UR4, UR14, UR26 ;  /* 0x0000000e041a72a4 */ /* 0x000fe2000f8e021a */
[----:B------:R-:W-:Y:S02]  /*17b0*/  @!UP0 UMOV UR5, UR6 ;  /* 0x0000000600058c82 */ /* 0x000fe40008000000 */
[----:B------:R-:W-:-:S12]  /*17c0*/  UIMAD UR20, UR5, UR25, UR20 ;  /* 0x00000019051472a4 */ /* 0x000fd8000f8e0214 */
.L_x_18:
[----:B------:R-:W-:-:S09]  /*17d0*/  UISETP.NE.AND UP0, UPT, UR27, 0x1, UPT ;  /* 0x000000011b00788c */ /* 0x000fd2000bf05270 */
[----:B------:R-:W-:Y:S05]  /*17e0*/  BRA.U UP0, `(.L_x_19) ;  /* 0x0000000100447547 */ /* 0x000fea000b800000 */
[----:B------:R-:W2:Y:S01]  /*17f0*/  LDCU.128 UR8, c[0x0][0xb10] ;  /* 0x00016200ff0877ac */ /* 0x000ea20008000c00 */
[----:B------:R-:W3:Y:S01]  /*1800*/  LDCU UR12, c[0x0][0xb0c] ;  /* 0x00016180ff0c77ac */ /* 0x000ee20008000800 */
[----:B------:R-:W4:Y:S01]  /*1810*/  LDCU UR13, c[0x0][0xb20] ;  /* 0x00016400ff0d77ac */ /* 0x000f220008000800 */
[----:B--2---:R-:W-:Y:S02]  /*1820*/  UIMAD.WIDE.U32 UR6, UR20, UR8, URZ ;  /* 0x00000008140672a5 */ /* 0x004fe4000f8e00ff */
[----:B------:R-:W-:Y:S02]  /*1830*/  UIMAD.WIDE.U32 UR4, UR26, UR11, URZ ;  /* 0x0000000b1a0472a5 */ /* 0x000fe4000f8e00ff */
[----:B---3--:R-:W-:Y:S02]  /*1840*/  UISETP.NE.AND UP1, UPT, UR12, 0x1, UPT ;  /* 0x000000010c00788c */ /* 0x008fe4000bf25270 */
[----:B------:R-:W-:Y:S01]  /*1850*/  UISETP.NE.AND UP0, UPT, UR10, 0x1, UPT ;  /* 0x000000010a00788c */ /* 0x000fe2000bf05270 */
[----:B------:R-:W-:-:S02]  /*1860*/  UMOV UR6, UR7 ;  /* 0x0000000700067c82 */ /* 0x000fc40008000000 */
[----:B------:R-:W-:Y:S01]  /*1870*/  UMOV UR4, UR5 ;  /* 0x0000000500047c82 */ /* 0x000fe20008000000 */
[----:B------:R-:W-:Y:S02]  /*1880*/  USHF.R.U32.HI UR9, URZ, UR9, UR6 ;  /* 0x00000009ff097299 */ /* 0x000fe40008011606 */
[----:B----4-:R-:W-:Y:S02]  /*1890*/  USHF.R.U32.HI UR4, URZ, UR13, UR4 ;  /* 0x0000000dff047299 */ /* 0x010fe40008011604 */
[----:B------:R-:W-:Y:S02]  /*18a0*/  USEL UR5, UR20, UR9, !UP1 ;  /* 0x0000000914057287 */ /* 0x000fe4000c800000 */
[----:B------:R-:W-:-:S04]  /*18b0*/  USEL UR4, UR26, UR4, !UP0 ;  /* 0x000000041a047287 */ /* 0x000fc8000c000000 */
[----:B------:R-:W-:Y:S02]  /*18c0*/  UIADD3 UR6, UPT, UPT, -UR4, UR5, URZ ;  /* 0x0000000504067290 */ /* 0x000fe4000fffe1ff */
[----:B------:R-:W-:Y:S02]  /*18d0*/  UIADD3 UR4, UPT, UPT, UR4, -UR5, URZ ;  /* 0x8000000504047290 */ /* 0x000fe4000fffe0ff */
[----:B------:R-:W-:Y:S02]  /*18e0*/  UIMAD UR26, UR6, UR10, UR26 ;  /* 0x0000000a061a72a4 */ /* 0x000fe4000f8e021a */
[----:B------:R-:W-:-:S12]  /*18f0*/  UIMAD UR20, UR4, UR12, UR20 ;  /* 0x0000000c041472a4 */ /* 0x000fd8000f8e0214 */
.L_x_19:
[----:B------:R-:W-:-:S09]  /*1900*/  UISETP.EQ.U32.AND UP0, UPT, UR28, 0x1, UPT ;  /* 0x000000011c00788c */ /* 0x000fd2000bf02070 */
[----:B------:R-:W-:Y:S05]  /*1910*/  BRA.U !UP0, `(.L_x_20) ;  /* 0x00000001080c7547 */ /* 0x000fea000b800000 */
[----:B------:R-:W-:Y:S01]  /*1920*/  UCGABAR_WAIT ;  /* 0x0000000000007dc7 */ /* 0x000fe20008000000 */
[----:B------:R-:W-:Y:S01]  /*1930*/  CCTL.IVALL ;  /* 0x00000000ff00798f */ /* 0x000fe20002000000 */
[----:B------:R-:W-:Y:S05]  /*1940*/  BRA `(.L_x_21) ;  /* 0x0000000000047947 */ /* 0x000fea0003800000 */
.L_x_20:
[----:B------:R-:W-:Y:S06]  /*1950*/  BAR.SYNC.DEFER_BLOCKING 0x0 ;  /* 0x0000000000007b1d */ /* 0x000fec0000010000 */
.L_x_21:
[----:B------:R-:W-:Y:S05]  /*1960*/  BRA.U UP3, `(.L_x_22) ;  /* 0x00000019031c7547 */ /* 0x000fea000b800000 */
[----:B------:R-:W2:Y:S01]  /*1970*/  LDCU UR6, c[0x0][0x38c] ;  /* 0x00007180ff0677ac */ /* 0x000ea20008000800 */
[----:B------:R-:W-:Y:S01]  /*1980*/  PLOP3.LUT P2, PT, PT, PT, UP5, 0x80, 0x8 ;  /* 0x000000000008781c */ /* 0x000fe20003f4f058 */
[----:B------:R-:W-:Y:S01]  /*1990*/  IMAD.MOV.U32 R12, RZ, RZ, 0x1 ;  /* 0x00000001ff0c7424 */ /* 0x000fe200078e00ff */
[----:B------:R-:W-:Y:S01]  /*19a0*/  ISETP.NE.AND P3, PT, R0, RZ, P4 ;  /* 0x000000ff0000720c */ /* 0x000fe20002765270 */
[----:B------:R-:W-:Y:S01]  /*19b0*/  USHF.L.U32 UR7, UR24, 0x5, URZ ;  /* 0x0000000518077899 */ /* 0x000fe200080006ff */
[----:B------:R-:W-:Y:S01]  /*19c0*/  PLOP3.LUT P2, PT, P2, PT, PT, 0x8, 0x80 ;  /* 0x000000000080781c */ /* 0x000fe2000174e170 */
[----:B------:R-:W-:Y:S01]  /*19d0*/  USHF.L.U32 UR8, UR24, 0x6, URZ ;  /* 0x0000000618087899 */ /* 0x000fe200080006ff */
[----:B------:R-:W-:Y:S01]  /*19e0*/  CS2R R10, SRZ ;  /* 0x00000000000a7805 */ /* 0x000fe2000001ff00 */
[----:B------:R-:W-:Y:S01]  /*19f0*/  UISETP.NE.AND UP1, UPT, UR22, URZ, UPT ;  /* 0x000000ff1600728c */ /* 0x000fe2000bf25270 */
[----:B------:R-:W-:Y:S01]  /*1a00*/  IMAD.MOV.U32 R9, RZ, RZ, RZ ;  /* 0x000000ffff097224 */ /* 0x000fe200078e00ff */
[----:B------:R-:W3:Y:S01]  /*1a10*/  LDCU UR50, c[0x0][0x370] ;  /* 0x00006e00ff3277ac */ /* 0x000ee20008000800 */
[----:B------:R-:W-:Y:S01]  /*1a20*/  IMAD.MOV.U32 R8, RZ, RZ, 0x1 ;  /* 0x00000001ff087424 */ /* 0x000fe200078e00ff */
[----:B------:R-:W4:Y:S01]  /*1a30*/  LDCU.64 UR46, c[0x0][0x348] ;  /* 0x00006900ff2e77ac */ /* 0x000f220008000a00 */
[----:B--2---:R-:W-:-:S02]  /*1a40*/  UIADD3 UR5, UPT, UPT, UR6, 0x3f, URZ ;  /* 0x0000003f06057890 */ /* 0x004fc4000fffe0ff */
[----:B------:R-:W-:Y:S02]  /*1a50*/  UIADD3 UR58, UPT, UPT, UR6, 0x7e, URZ ;  /* 0x0000007e063a7890 */ /* 0x000fe4000fffe0ff */
[----:B------:R-:W-:Y:S01]  /*1a60*/  USHF.R.S32.HI UR4, URZ, 0x1f, UR5 ;  /* 0x0000001fff047899 */ /* 0x000fe20008011405 */
[----:B------:R-:W2:Y:S03]  /*1a70*/  LDCU UR49, c[0x0][0x374] ;  /* 0x00006e80ff3177ac */ /* 0x000ea60008000800 */
[----:B------:R-:W-:Y:S02]  /*1a80*/  ULEA.HI UR4, UR4, UR5, URZ, 0x6 ;  /* 0x0000000504047291 */ /* 0x000fe4000f8f30ff */
[----:B------:R-:W-:Y:S02]  /*1a90*/  UIADD3 UR5, UPT, UPT, UR6, -0x1, URZ ;  /* 0xffffffff06057890 */ /* 0x000fe4000fffe0ff */
[----:B------:R-:W-:-:S02]  /*1aa0*/  USHF.R.S32.HI UR52, URZ, 0x6, UR4 ;  /* 0x00000006ff347899 */ /* 0x000fc40008011404 */
[----:B------:R-:W-:Y:S02]  /*1ab0*/  UISETP.GE.U32.AND UP2, UPT, UR5, -0x7f, UPT ;  /* 0xffffff810500788c */ /* 0x000fe4000bf46070 */
[----:B------:R-:W-:Y:S02]  /*1ac0*/  UISETP.LT.U32.AND UP0, UPT, UR52, 0x8, UPT ;  /* 0x000000083400788c */ /* 0x000fe4000bf01070 */
[----:B------:R-:W-:Y:S02]  /*1ad0*/  ULOP3.LUT UR6, UR7, 0x20, URZ, 0xc0, !UPT ;  /* 0x0000002007067892 */ /* 0x000fe4000f8ec0ff */
[----:B------:R-:W-:Y:S02]  /*1ae0*/  USEL UR51, UR52, 0x8, UP0 ;  /* 0x0000000834337887 */ /* 0x000fe40008000000 */
[----:B------:R-:W-:Y:S02]  /*1af0*/  ULOP3.LUT UR5, UR8, 0x40, URZ, 0xc0, !UPT ;  /* 0x0000004008057892 */ /* 0x000fe4000f8ec0ff */
[----:B------:R-:W-:-:S02]  /*1b00*/  UIADD3 UR4, UPT, UPT, UR51, -0x1, URZ ;  /* 0xffffffff33047890 */ /* 0x000fc4000fffe0ff */
[----:B------:R-:W-:Y:S02]  /*1b10*/  @UP2 UIADD3 UR4, UPT, UPT, UR51, URZ, URZ ;  /* 0x000000ff33042290 */ /* 0x000fe4000fffe0ff */
[----:B------:R-:W-:Y:S02]  /*1b20*/  USEL UR40, UR40, 0x2, UP1 ;  /* 0x0000000228287887 */ /* 0x000fe40008800000 */
[----:B------:R-:W-:Y:S02]  /*1b30*/  ULEA UR57, UR57, UR6, 0x4 ;  /* 0x0000000639397291 */ /* 0x000fe4000f8e20ff */
[----:B------:R-:W-:Y:S02]  /*1b40*/  ULEA UR55, UR55, UR5, 0x5 ;  /* 0x0000000537377291 */ /* 0x000fe4000f8e28ff */
[----:B------:R-:W-:Y:S02]  /*1b50*/  UIADD3 UR56, UPT, UPT, UR52, -UR51, URZ ;  /* 0x8000003334387290 */ /* 0x000fe4000fffe0ff */
[----:B------:R-:W-:-:S02]  /*1b60*/  UIADD3 UR41, UPT, UPT, UR4, 0x1, URZ ;  /* 0x0000000104297890 */ /* 0x000fc4000fffe0ff */
[----:B------:R-:W-:Y:S01]  /*1b70*/  UIADD3 UR54, UPT, UPT, -UR4, URZ, URZ ;  /* 0x000000ff04367290 */ /* 0x000fe2000fffe1ff */
[----:B--234-:R-:W-:-:S11]  /*1b80*/  UMOV UR29, URZ ;  /* 0x000000ff001d7c82 */ /* 0x01cfd60008000000 */
.L_x_46:
[----:B------:R-:W-:Y:S01]  /*1b90*/  UISETP.NE.AND UP0, UPT, UR53, URZ, UPT ;  /* 0x000000ff3500728c */ /* 0x000fe2000bf05270 */
[----:B------:R-:W2:Y:S08]  /*1ba0*/  S2UR UR53, SR_CgaCtaId ;  /* 0x00000000003579c3 */ /* 0x000eb00000008800 */
[----:B-1-3--:R-:W-:Y:S05]  /*1bb0*/  BRA.U UP0, `(.L_x_23) ;  /* 0x0000000100347547 */ /* 0x00afea000b800000 */
[----:B------:R-:W3:Y:S01]  /*1bc0*/  S2R R0, SR_CgaCtaId ;  /* 0x0000000000007919 */ /* 0x000ee20000008800 */
[----:B------:R-:W-:Y:S02]  /*1bd0*/  MOV R3, 0x400 ;  /* 0x0000040000037802 */ /* 0x000fe40000000f00 */
[----:B------:R-:W-:Y:S02]  /*1be0*/  SHF.L.U32 R2, R8, 0x1f, RZ ;  /* 0x0000001f08027819 */ /* 0x000fe400000006ff */
[----:B---3--:R-:W-:-:S05]  /*1bf0*/  LEA R0, R0, R3, 0x18 ;  /* 0x0000000300007211 */ /* 0x008fca00078ec0ff */
[----:B------:R-:W-:-:S04]  /*1c00*/  IMAD R3, R9, 0x8, R0 ;  /* 0x0000000809037824 */ /* 0x000fc800078e0200 */
[----:B------:R-:W3:Y:S02]  /*1c10*/  SYNCS.PHASECHK.TRANS64.TRYWAIT P0, [R3+URZ+0x130], R2 ;  /* 0x00013002030075a7 */ /* 0x000ee400080011ff */
[----:B---3--:R-:W-:Y:S05]  /*1c20*/  @!P0 BRA `(.L_x_24) ;  /* 0x0000006800748947 */ /* 0x008fea0003800000 */
.L_x_141:
[----:B------:R-:W-:Y:S01]  /*1c30*/  VIADD R9, R9, 0x1 ;  /* 0x0000000109097836 */ /* 0x000fe20000000000 */
[----:B------:R3:W-:Y:S04]  /*1c40*/  SYNCS.ARRIVE.TRANS64.A1T0 RZ, [R3+URZ+0x120], RZ ;  /* 0x000120ff03ff79a7 */ /* 0x0007e800081000ff */
[----:B------:R-:W-:-:S04]  /*1c50*/  ISETP.NE.AND P0, PT, R9, 0x2, PT ;  /* 0x000000020900780c */ /* 0x000fc80003f05270 */
[----:B------:R-:W-:Y:S02]  /*1c60*/  SEL R9, R9, RZ, P0 ;  /* 0x000000ff09097207 */ /* 0x000fe40000000000 */
[----:B---3--:R-:W-:-:S04]  /*1c70*/  SEL R3, RZ, 0x1, P0 ;  /* 0x00000001ff037807 */ /* 0x008fc80000000000 */
[----:B------:R-:W-:Y:S02]  /*1c80*/  LOP3.LUT R8, R8, R3, RZ, 0x3c, !PT ;  /* 0x0000000308087212 */ /* 0x000fe400078e3cff */
.L_x_23:
[----:B------:R-:W-:Y:S01]  /*1c90*/  UMOV UR21, 0x400 ;  /* 0x0000040000157882 */ /* 0x000fe20000000000 */
[----:B------:R-:W-:Y:S01]  /*1ca0*/  SHF.L.U32 R0, R12, 0x1f, RZ ;  /* 0x0000001f0c007819 */ /* 0x000fe200000006ff */
[----:B--2---:R-:W-:Y:S02]  /*1cb0*/  ULEA UR21, UR53, UR21, 0x18 ;  /* 0x0000001535157291 */ /* 0x004fe4000f8ec0ff */
[----:B------:R-:W-:Y:S02]  /*1cc0*/  UISETP.GE.U32.AND UP0, UPT, UR58, 0x7f, UPT ;  /* 0x0000007f3a00788c */ /* 0x000fe4000bf06070 */
[----:B------:R-:W-:Y:S02]  /*1cd0*/  ULEA UR4, UR29, UR21, 0x3 ;  /* 0x000000151d047291 */ /* 0x000fe4000f8e18ff */
[----:B------:R-:W-:Y:S01]  /*1ce0*/  ULEA UR19, UR26, UR57, 0x6 ;  /* 0x000000391a137291 */ /* 0x000fe2000f8e30ff */
[----:B------:R-:W-:-:S06]  /*1cf0*/  UMOV UR13, URZ ;  /* 0x000000ff000d7c82 */ /* 0x000fcc0008000000 */
[----:B------:R2:W3:Y:S01]  /*1d00*/  SYNCS.PHASECHK.TRANS64.TRYWAIT P1, [UR4+0x40], R0 ;  /* 0x00004000ff0075a7 */ /* 0x0004e20008021104 */
[----:B------:R-:W-:-:S04]  /*1d10*/  ULEA.HI UR4, UR20, UR20, URZ, 0x1 ;  /* 0x0000001414047291 */ /* 0x000fc8000f8f08ff */
[----:B------:R-:W-:-:S04]  /*1d20*/  USHF.L.U32 UR4, UR4, 0x6, URZ ;  /* 0x0000000604047899 */ /* 0x000fc800080006ff */
[----:B------:R-:W-:-:S04]  /*1d30*/  ULOP3.LUT UR35, UR4, 0xffffff80, URZ, 0xc0, !UPT ;  /* 0xffffff8004237892 */ /* 0x000fc8000f8ec0ff */
[----:B------:R-:W-:Y:S01]  /*1d40*/  UIADD3 UR35, UPT, UPT, UR55, UR35, URZ ;  /* 0x0000002337237290 */ /* 0x000fe2000fffe0ff */
[----:B------:R-:W-:Y:S11]  /*1d50*/  BRA.U !UP0, `(.L_x_25) ;  /* 0x0000000508147547 */ /* 0x000ff6000b800000 */
[----:B------:R-:W-:Y:S01]  /*1d60*/  UMOV UR30, UR54 ;  /* 0x00000036001e7c82 */ /* 0x000fe20008000000 */
[----:B------:R-:W-:Y:S01]  /*1d70*/  UMOV UR5, UR29 ;  /* 0x0000001d00057c82 */ /* 0x000fe20008000000 */
[----:B------:R-:W-:-:S05]  /*1d80*/  UMOV UR26, 0x20 ;  /* 0x00000020001a7882 */ /* 0x000fca0000000000 */
.L_x_33:
[----:B------:R-:W-:Y:S01]  /*1d90*/  ULEA UR6, UR5, UR21, 0x3 ;  /* 0x0000001505067291 */ /* 0x000fe2000f8e18ff */
[----:B---3--:R-:W-:Y:S01]  /*1da0*/  @P4 MOV R2, 0xc000 ;  /* 0x0000c00000024802 */ /* 0x008fe20000000f00 */
[----:B-123--:R-:W-:Y:S10]  /*1db0*/  @P1 BRA `(.L_x_26) ;  /* 0x00000000000c1947 */ /* 0x00eff40003800000 */
[----:B------:R-:W-:-:S04]  /*1dc0*/  SHF.L.U32 R3, R12, 0x1f, RZ ;  /* 0x0000001f0c037819 */ /* 0x000fc800000006ff */
[----:B------:R-:W3:Y:S02]  /*1dd0*/  SYNCS.PHASECHK.TRANS64.TRYWAIT P0, [UR6+0x40], R3 ;  /* 0x00004003ff0075a7 */ /* 0x000ee40008001106 */
[----:B---3--:R-:W-:Y:S05]  /*1de0*/  @!P0 BRA `(.L_x_27) ;  /* 0x0000006800188947 */ /* 0x008fea0003800000 */
.L_x_26:
[----:B------:R3:W-:Y:S01]  /*1df0*/  @P4 SYNCS.ARRIVE.TRANS64 RZ, [UR6], R2 ;  /* 0x00000002ffff49a7 */ /* 0x0007e20008000006 */
[----:B------:R-:W-:Y:S02]  /*1e00*/  ULOP3.LUT UR4, UR40, 0x2, URZ, 0xfc, !UPT ;  /* 0x0000000228047892 */ /* 0x000fe4000f8efcff */
[----:B------:R-:W-:Y:S02]  /*1e10*/  UIADD3 UR30, UPT, UPT, UR30, 0x1, URZ ;  /* 0x000000011e1e7890 */ /* 0x000fe4000fffe0ff */
[----:B------:R-:W-:Y:S02]  /*1e20*/  UISETP.NE.AND UP0, UPT, UR4, 0x2, UPT ;  /* 0x000000020400788c */ /* 0x000fe4000bf05270 */
[----:B------:R-:W-:-:S07]  /*1e30*/  UISETP.NE.AND UP2, UPT, UR30, 0x1, UPT ;  /* 0x000000011e00788c */ /* 0x000fce000bf45270 */
[----:B------:R-:W-:Y:S05]  /*1e40*/  BRA.U UP0, `(.L_x_28) ;  /* 0x0000000100047547 */ /* 0x000fea000b800000 */
[----:B-1----:R-:W-:Y:S05]  /*1e50*/  BPT.TRAP 0x1 ;  /* 0x000000040000795c */ /* 0x002fea0000300000 */
.L_x_28:
[----:B------:R-:W-:Y:S04]  /*1e60*/  BSSY.RECONVERGENT B0, `(.L_x_29) ;  /* 0x0000003000007945 */ /* 0x000fe80003800200 */
[----:B------:R-:W-:Y:S05]  /*1e70*/  @!P3 BRA `(.L_x_30) ;  /* 0x000000000004b947 */ /* 0x000fea0003800000 */
[----:B-1----:R-:W-:Y:S05]  /*1e80*/  BPT.TRAP 0x1 ;  /* 0x000000040000795c */ /* 0x002fea0000300000 */
.L_x_30:
[----:B-1----:R-:W-:Y:S05]  /*1e90*/  BSYNC.RECONVERGENT B0 ;  /* 0x0000000000007941 */ /* 0x002fea0003800200 */
.L_x_29:
[----:B------:R-:W-:Y:S01]  /*1ea0*/  UIADD3 UR4, UPT, UPT, UR5, 0x1, URZ ;  /* 0x0000000105047890 */ /* 0x000fe2000fffe0ff */
[----:B------:R-:W-:Y:S01]  /*1eb0*/  BSSY.RECONVERGENT B0, `(.L_x_31) ;  /* 0x000002b000007945 */ /* 0x000fe20003800200 */
[----:B------:R-:W-:Y:S02]  /*1ec0*/  ELECT P0, URZ, PT ;  /* 0x0000000000ff782f */ /* 0x000fe40003800000 */
[----:B------:R-:W-:-:S04]  /*1ed0*/  UISETP.NE.AND UP0, UPT, UR4, 0x8, UPT ;  /* 0x000000080400788c */ /* 0x000fc8000bf05270 */
[----:B------:R-:W-:Y:S02]  /*1ee0*/  USEL UR7, URZ, 0x1, UP0 ;  /* 0x00000001ff077887 */ /* 0x000fe40008000000 */
[----:B------:R-:W-:-:S04]  /*1ef0*/  USEL UR29, UR4, URZ, UP0 ;  /* 0x000000ff041d7287 */ /* 0x000fc80008000000 */
[----:B------:R-:W-:Y:S01]  /*1f00*/  ULEA UR4, UR29, UR21, 0x3 ;  /* 0x000000151d047291 */ /* 0x000fe2000f8e18ff */
[----:B------:R-:W-:-:S04]  /*1f10*/  LOP3.LUT R12, R12, UR7, RZ, 0x3c, !PT ;  /* 0x000000070c0c7c12 */ /* 0x000fc8000f8e3cff */
[----:B--2---:R-:W-:-:S04]  /*1f20*/  SHF.L.U32 R0, R12, 0x1f, RZ ;  /* 0x0000001f0c007819 */ /* 0x004fc800000006ff */
[----:B------:R1:W2:Y:S01]  /*1f30*/  SYNCS.PHASECHK.TRANS64.TRYWAIT P1, [UR4+0x40], R0 ;  /* 0x00004000ff0075a7 */ /* 0x0002a20008021104 */
[----:B------:R-:W-:Y:S05]  /*1f40*/  @!P0 BRA `(.L_x_32) ;  /* 0x0000000000848947 */ /* 0x000fea0003800000 */
[----:B------:R-:W-:Y:S02]  /*1f50*/  ULEA UR24, UR5, UR39, 0xc ;  /* 0x0000002705187291 */ /* 0x000fe4000f8e60ff */
[----:B------:R-:W-:Y:S02]  /*1f60*/  ULEA UR8, UR5, UR38, 0xb ;  /* 0x0000002605087291 */ /* 0x000fe4000f8e58ff */
[----:B------:R-:W-:Y:S02]  /*1f70*/  UIADD3 UR22, UP1, UPT, UR46, 0x80, URZ ;  /* 0x000000802e167890 */ /* 0x000fe4000ff3e0ff */
[----:B------:R-:W-:Y:S02]  /*1f80*/  ULEA UR24, UR24, UR21, 0x2 ;  /* 0x0000001518187291 */ /* 0x000fe4000f8e10ff */
[----:B------:R-:W-:Y:S02]  /*1f90*/  UIADD3 UR14, UP0, UPT, UR46, 0x180, URZ ;  /* 0x000001802e0e7890 */ /* 0x000fe4000ff1e0ff */
[----:B------:R-:W-:-:S02]  /*1fa0*/  ULEA UR8, UR8, UR21, 0x2 ;  /* 0x0000001508087291 */ /* 0x000fc4000f8e10ff */
[----:B------:R-:W-:Y:S02]  /*1fb0*/  UIADD3 UR34, UPT, UPT, UR26, -0x20, URZ ;  /* 0xffffffe01a227890 */ /* 0x000fe4000fffe0ff */
[----:B------:R-:W-:Y:S02]  /*1fc0*/  ULOP3.LUT UR33, UR6, 0xfefffff8, URZ, 0xc0, !UPT ;  /* 0xfefffff806217892 */ /* 0x000fe4000f8ec0ff */
[----:B------:R-:W-:Y:S02]  /*1fd0*/  UIADD3.X UR23, UPT, UPT, URZ, UR47, URZ, UP1, !UPT ;  /* 0x0000002fff177290 */ /* 0x000fe40008ffe4ff */
[----:B------:R-:W-:Y:S02]  /*1fe0*/  UIADD3 UR32, UPT, UPT, UR24, 0x6400, URZ ;  /* 0x0000640018207890 */ /* 0x000fe4000fffe0ff */
[----:B------:R-:W-:Y:S02]  /*1ff0*/  UPRMT UR7, URZ, 0x5410, UR37 ;  /* 0x00005410ff077896 */ /* 0x000fe40008000025 */
[----:B------:R-:W-:-:S02]  /*2000*/  UIADD3 UR24, UPT, UPT, UR24, 0x8400, URZ ;  /* 0x0000840018187890 */ /* 0x000fc4000fffe0ff */
[----:B------:R-:W-:Y:S02]  /*2010*/  UIADD3.X UR15, UPT, UPT, URZ, UR47, URZ, UP0, !UPT ;  /* 0x0000002fff0f7290 */ /* 0x000fe400087fe4ff */
[----:B------:R-:W-:Y:S02]  /*2020*/  UIADD3 UR16, UPT, UPT, UR8, 0x26400, URZ ;  /* 0x0002640008107890 */ /* 0x000fe4000fffe0ff */
[----:B------:R-:W-:Y:S02]  /*2030*/  UPRMT UR4, URZ, 0x5410, UR31 ;  /* 0x00005410ff047896 */ /* 0x000fe4000800001f */
[----:B------:R-:W-:Y:S01]  /*2040*/  UIADD3 UR8, UPT, UPT, UR8, 0x27400, URZ ;  /* 0x0002740008087890 */ /* 0x000fe2000fffe0ff */
[----:B------:R-:W-:Y:S01]  /*2050*/  UMOV UR44, 0x0 ;  /* 0x00000000002c7882 */ /* 0x000fe20000000000 */
[----:B------:R-:W-:Y:S01]  /*2060*/  UMOV UR45, 0x10000000 ;  /* 0x10000000002d7882 */ /* 0x000fe20000000000 */
[----:B------:R-:W-:Y:S01]  /*2070*/  UMOV UR27, UR35 ;  /* 0x00000023001b7c82 */ /* 0x000fe20008000000 */
[----:B------:R-:W-:Y:S01]  /*2080*/  UMOV UR28, UR36 ;  /* 0x00000024001c7c82 */ /* 0x000fe20008000000 */
[----:B------:R-:W-:Y:S01]  /*2090*/  UMOV UR25, UR33 ;  /* 0x0000002100197c82 */ /* 0x000fe20008000000 */
[----:B------:R-:W-:Y:S01]  /*20a0*/  UMOV UR20, UR36 ;  /* 0x0000002400147c82 */ /* 0x000fe20008000000 */
[----:B------:R-:W-:Y:S01]  /*20b0*/  UMOV UR17, UR33 ;  /* 0x0000002100117c82 */ /* 0x000fe20008000000 */
[----:B------:R-:W-:Y:S01]  /*20c0*/  UMOV UR18, UR34 ;  /* 0x0000002200127c82 */ /* 0x000fe20008000000 */
[----:B------:R4:W-:Y:S01]  /*20d0*/  UTMALDG.3D.MULTICAST.2CTA [UR32], [UR22], UR7, desc[UR44] ;  /* 0x00002c20160073b4 */ /* 0x0009e20008211807 */
[----:B------:R-:W-:Y:S01]  /*20e0*/  UMOV UR10, UR26 ;  /* 0x0000001a000a7c82 */ /* 0x000fe20008000000 */
[----:B------:R-:W-:Y:S01]  /*20f0*/  UMOV UR11, UR19 ;  /* 0x00000013000b7c82 */ /* 0x000fe20008000000 */
[----:B------:R-:W-:Y:S01]  /*2100*/  UMOV UR12, UR36 ;  /* 0x00000024000c7c82 */ /* 0x000fe20008000000 */
[----:B------:R-:W-:Y:S01]  /*2110*/  UMOV UR9, UR33 ;  /* 0x0000002100097c82 */ /* 0x000fe20008000000 */
[----:B------:R4:W-:Y:S01]  /*2120*/  UTMALDG.3D.MULTICAST.2CTA [UR24], [UR22], UR7, desc[UR44] ;  /* 0x00002c18160073b4 */ /* 0x0009e20008211807 */
[----:B------:R4:W-:Y:S01]  /*2130*/  UTMALDG.3D.MULTICAST.2CTA [UR16], [UR14], UR4, desc[UR44] ;  /* 0x00002c100e0073b4 */ /* 0x0009e20008211804 */
[----:B------:R4:W-:Y:S02]  /*2140*/  UTMALDG.3D.MULTICAST.2CTA [UR8], [UR14], UR4, desc[UR44] ;  /* 0x00002c080e0073b4 */ /* 0x0009e40008211804 */
[----:B----4-:R-:W-:Y:S01]  /*2150*/  NOP ;  /* 0x0000000000007918 */ /* 0x010fe20000000000 */
.L_x_32:
[----:B------:R-:W-:Y:S05]  /*2160*/  BSYNC.RECONVERGENT B0 ;  /* 0x0000000000007941 */ /* 0x000fea0003800200 */
.L_x_31:
[----:B------:R-:W-:Y:S01]  /*2170*/  UIADD3 UR26, UPT, UPT, UR26, 0x40, URZ ;  /* 0x000000401a1a7890 */ /* 0x000fe2000fffe0ff */
[----:B------:R-:W-:Y:S01]  /*2180*/  UMOV UR5, UR29 ;  /* 0x0000001d00057c82 */ /* 0x000fe20008000000 */
[----:B------:R-:W-:Y:S01]  /*2190*/  UMOV UR13, UR41 ;  /* 0x00000029000d7c82 */ /* 0x000fe20008000000 */
[----:B------:R-:W-:Y:S09]  /*21a0*/  BRA.U UP2, `(.L_x_33) ;  /* 0xfffffff902f87547 */ /* 0x000ff2000b83ffff */
.L_x_25:
[----:B------:R-:W-:Y:S01]  /*21b0*/  ULEA UR4, UR29, UR21, 0x3 ;  /* 0x000000151d047291 */ /* 0x000fe2000f8e18ff */
[----:B-12---:R-:W-:Y:S01]  /*21c0*/  SHF.L.U32 R0, R12, 0x1f, RZ ;  /* 0x0000001f0c007819 */ /* 0x006fe200000006ff */
[----:B------:R-:W-:Y:S01]  /*21d0*/  @!P2 SYNCS.ARRIVE.TRANS64.A1T0 RZ, [UR21+0xb8], RZ ;  /* 0x0000b8ffffffa9a7 */ /* 0x000fe20008100015 */
[----:B------:R-:W-:-:S06]  /*21e0*/  UISETP.GT.AND UP0, UPT, UR52, UR51, UPT ;  /* 0x000000333400728c */ /* 0x000fcc000bf04270 */
[----:B---3--:R1:W2:Y:S03]  /*21f0*/  SYNCS.PHASECHK.TRANS64.TRYWAIT P1, [UR4+0x40], R0 ;  /* 0x00004000ff0075a7 */ /* 0x0082a60008021104 */
[----:B------:R-:W-:Y:S05]  /*2200*/  BRA.U !UP0, `(.L_x_34) ;  /* 0x00000005080c7547 */ /* 0x000fea000b800000 */
[----:B------:R-:W-:Y:S01]  /*2210*/  UIADD3 UR23, UPT, UPT, UR56, UR13, URZ ;  /* 0x0000000d38177290 */ /* 0x000fe2000fffe0ff */
[----:B------:R-:W-:-:S11]  /*2220*/  UMOV UR6, UR29 ;  /* 0x0000001d00067c82 */ /* 0x000fd60008000000 */
.L_x_42:
[----:B------:R-:W-:Y:S01]  /*2230*/  ULEA UR7, UR6, UR21, 0x3 ;  /* 0x0000001506077291 */ /* 0x000fe2000f8e18ff */
[----:B--2---:R-:W-:Y:S01]  /*2240*/  @P4 MOV R2, 0xc000 ;  /* 0x0000c00000024802 */ /* 0x004fe20000000f00 */
[----:B--23--:R-:W-:Y:S10]  /*2250*/  @P1 BRA `(.L_x_35) ;  /* 0x00000000000c1947 */ /* 0x00cff40003800000 */
[----:B------:R-:W-:-:S04]  /*2260*/  SHF.L.U32 R3, R12, 0x1f, RZ ;  /* 0x0000001f0c037819 */ /* 0x000fc800000006ff */
[----:B------:R-:W2:Y:S02]  /*2270*/  SYNCS.PHASECHK.TRANS64.TRYWAIT P0, [UR7+0x40], R3 ;  /* 0x00004003ff0075a7 */ /* 0x000ea40008001107 */
[----:B--2---:R-:W-:Y:S05]  /*2280*/  @!P0 BRA `(.L_x_36) ;  /* 0x0000006400088947 */ /* 0x004fea0003800000 */
.L_x_35:
[----:B------:R2:W-:Y:S01]  /*2290*/  @P4 SYNCS.ARRIVE.TRANS64 RZ, [UR7], R2 ;  /* 0x00000002ffff49a7 */ /* 0x0005e20008000007 */
[----:B------:R-:W-:-:S04]  /*22a0*/  ULOP3.LUT UR4, UR40, 0x2, URZ, 0xfc, !UPT ;  /* 0x0000000228047892 */ /* 0x000fc8000f8efcff */
[----:B------:R-:W-:-:S09]  /*22b0*/  UISETP.NE.AND UP0, UPT, UR4, 0x2, UPT ;  /* 0x000000020400788c */ /* 0x000fd2000bf05270 */
[----:B------:R-:W-:Y:S05]  /*22c0*/  BRA.U UP0, `(.L_x_37) ;  /* 0x0000000100047547 */ /* 0x000fea000b800000 */
[----:B------:R-:W-:Y:S05]  /*22d0*/  BPT.TRAP 0x1 ;  /* 0x000000040000795c */ /* 0x000fea0000300000 */
.L_x_37:
[----:B------:R-:W-:Y:S04]  /*22e0*/  BSSY.RECONVERGENT B0, `(.L_x_38) ;  /* 0x0000003000007945 */ /* 0x000fe80003800200 */
[----:B------:R-:W-:Y:S05]  /*22f0*/  @!P3 BRA `(.L_x_39) ;  /* 0x000000000004b947 */ /* 0x000fea0003800000 */
[----:B------:R-:W-:Y:S05]  /*2300*/  BPT.TRAP 0x1 ;  /* 0x000000040000795c */ /* 0x000fea0000300000 */
.L_x_39:
[----:B------:R-:W-:Y:S05]  /*2310*/  BSYNC.RECONVERGENT B0 ;  /* 0x0000000000007941 */ /* 0x000fea0003800200 */
.L_x_38:
        /* <DEDUP_REMOVED lines=8> */
[----:B-1----:R-:W-:-:S04]  /*23a0*/  SHF.L.U32 R0, R12, 0x1f, RZ ;  /* 0x0000001f0c007819 */ /* 0x002fc800000006ff */
[----:B------:R1:W3:Y:S01]  /*23b0*/  SYNCS.PHASECHK.TRANS64.TRYWAIT P1, [UR4+0x40], R0 ;  /* 0x00004000ff0075a7 */ /* 0x0002e20008021104 */
[----:B------:R-:W-:Y:S05]  /*23c0*/  @!P0 BRA `(.L_x_41) ;  /* 0x0000000000888947 */ /* 0x000fea0003800000 */
[----:B------:R-:W-:Y:S02]  /*23d0*/  ULEA UR24, UR6, UR39, 0xc ;  /* 0x0000002706187291 */ /* 0x000fe4000f8e60ff */
[----:B------:R-:W-:Y:S02]  /*23e0*/  ULEA UR8, UR6, UR38, 0xb ;  /* 0x0000002606087291 */ /* 0x000fe4000f8e58ff */
[----:B------:R-:W-:Y:S02]  /*23f0*/  UIADD3 UR4, UP1, UPT, UR46, 0x80, URZ ;  /* 0x000000802e047890 */ /* 0x000fe4000ff3e0ff */
[----:B------:R-:W-:Y:S02]  /*2400*/  ULEA UR24, UR24, UR21, 0x2 ;  /* 0x0000001518187291 */ /* 0x000fe4000f8e10ff */
[----:B------:R-:W-:Y:S02]  /*2410*/  USHF.L.U32 UR34, UR13, 0x6, URZ ;  /* 0x000000060d227899 */ /* 0x000fe400080006ff */
[----:B------:R-:W-:-:S02]  /*2420*/  UIADD3 UR14, UP0, UPT, UR46, 0x180, URZ ;  /* 0x000001802e0e7890 */ /* 0x000fc4000ff1e0ff */
[----:B------:R-:W-:Y:S02]  /*2430*/  ULEA UR8, UR8, UR21, 0x2 ;  /* 0x0000001508087291 */ /* 0x000fe4000f8e10ff */
[----:B------:R-:W-:Y:S02]  /*2440*/  ULOP3.LUT UR33, UR7, 0xfefffff8, URZ, 0xc0, !UPT ;  /* 0xfefffff807217892 */ /* 0x000fe4000f8ec0ff */
[----:B------:R-:W-:Y:S02]  /*2450*/  UIADD3.X UR5, UPT, UPT, URZ, UR47, URZ, UP1, !UPT ;  /* 0x0000002fff057290 */ /* 0x000fe40008ffe4ff */
[----:B------:R-:W-:Y:S02]  /*2460*/  UIADD3 UR32, UPT, UPT, UR24, 0x6400, URZ ;  /* 0x0000640018207890 */ /* 0x000fe4000fffe0ff */
[----:B------:R-:W-:Y:S02]  /*2470*/  UPRMT UR10, URZ, 0x5410, UR37 ;  /* 0x00005410ff0a7896 */ /* 0x000fe40008000025 */
[----:B------:R-:W-:-:S02]  /*2480*/  UIADD3 UR26, UPT, UPT, UR34, 0x20, URZ ;  /* 0x00000020221a7890 */ /* 0x000fc4000fffe0ff */
[----:B------:R-:W-:Y:S02]  /*2490*/  UIADD3 UR24, UPT, UPT, UR24, 0x8400, URZ ;  /* 0x0000840018187890 */ /* 0x000fe4000fffe0ff */
        /* <DEDUP_REMOVED lines=9> */
[----:B------:R-:W-:Y:S01]  /*2530*/  UTMALDG.3D.MULTICAST.2CTA [UR32], [UR4], UR10, desc[UR44] ;  /* 0x00002c20040073b4 */ /* 0x000fe2000821180a */
[----:B------:R-:W-:Y:S01]  /*2540*/  UMOV UR20, UR36 ;  /* 0x0000002400147c82 */ /* 0x000fe20008000000 */
[----:B------:R-:W-:Y:S01]  /*2550*/  UMOV UR17, UR33 ;  /* 0x0000002100117c82 */ /* 0x000fe20008000000 */
[----:B------:R-:W-:Y:S01]  /*2560*/  UMOV UR18, UR34 ;  /* 0x0000002200127c82 */ /* 0x000fe20008000000 */
[----:B------:R-:W-:Y:S01]  /*2570*/  UMOV UR11, UR19 ;  /* 0x00000013000b7c82 */ /* 0x000fe20008000000 */
[----:B------:R-:W-:Y:S01]  /*2580*/  UMOV UR12, UR36 ;  /* 0x00000024000c7c82 */ /* 0x000fe20008000000 */
[----:B------:R-:W-:Y:S01]  /*2590*/  UMOV UR9, UR33 ;  /* 0x0000002100097c82 */ /* 0x000fe20008000000 */
[----:B------:R4:W-:Y:S01]  /*25a0*/  UTMALDG.3D.MULTICAST.2CTA [UR24], [UR4], UR10, desc[UR44] ;  /* 0x00002c18040073b4 */ /* 0x0009e2000821180a */
[----:B------:R1:W-:Y:S01]  /*25b0*/  UTMALDG.3D.MULTICAST.2CTA [UR16], [UR14], UR22, desc[UR44] ;  /* 0x00002c100e0073b4 */ /* 0x0003e20008211816 */
[----:B----4-:R-:W-:-:S02]  /*25c0*/  UMOV UR10, UR26 ;  /* 0x0000001a000a7c82 */ /* 0x010fc40008000000 */
[----:B------:R1:W-:Y:S02]  /*25d0*/  UTMALDG.3D.MULTICAST.2CTA [UR8], [UR14], UR22, desc[UR44] ;  /* 0x00002c080e0073b4 */ /* 0x0003e40008211816 */
[----:B-1----:R-:W-:Y:S01]  /*25e0*/  NOP ;  /* 0x0000000000007918 */ /* 0x002fe20000000000 */
.L_x_41:
[----:B------:R-:W-:Y:S05]  /*25f0*/  BSYNC.RECONVERGENT B0 ;  /* 0x0000000000007941 */ /* 0x000fea0003800200 */
.L_x_40:
[----:B------:R-:W-:Y:S01]  /*2600*/  UIADD3 UR13, UPT, UPT, UR13, 0x1, URZ ;  /* 0x000000010d0d7890 */ /* 0x000fe2000fffe0ff */
[----:B------:R-:W-:-:S03]  /*2610*/  UMOV UR6, UR29 ;  /* 0x0000001d00067c82 */ /* 0x000fc60008000000 */
[----:B------:R-:W-:-:S09]  /*2620*/  UISETP.NE.AND UP0, UPT, UR13, UR23, UPT ;  /* 0x000000170d00728c */ /* 0x000fd2000bf05270 */
[----:B------:R-:W-:Y:S05]  /*2630*/  BRA.U UP0, `(.L_x_42) ;  /* 0xfffffff900fc7547 */ /* 0x000fea000b83ffff */
.L_x_34:
[C---:B------:R-:W-:Y:S01]  /*2640*/  LEA R3, R11.reuse, UR21, 0x3 ;  /* 0x000000150b037c11 */ /* 0x040fe2000f8e18ff */
[----:B------:R-:W-:Y:S01]  /*2650*/  NOP ;  /* 0x0000000000007918 */ /* 0x000fe20000000000 */
[----:B-1----:R-:W-:Y:S02]  /*2660*/  SHF.L.U32 R0, R10, 0x1f, RZ ;  /* 0x0000001f0a007819 */ /* 0x002fe400000006ff */
[----:B------:R-:W-:Y:S02]  /*2670*/  LEA R5, R11, UR21, 0x4 ;  /* 0x000000150b057c11 */ /* 0x000fe4000f8e20ff */
[----:B------:R-:W1:Y:S02]  /*2680*/  SYNCS.PHASECHK.TRANS64.TRYWAIT P0, [R3+URZ+0xc0], R0 ;  /* 0x0000c000030075a7 */ /* 0x000e6400080011ff */
[----:B-1----:R-:W-:Y:S05]  /*2690*/  @!P0 BRA `(.L_x_43) ;  /* 0x00000060001c8947 */ /* 0x002fea0003800000 */
.L_x_144:
[----:B------:R-:W4:Y:S01]  /*26a0*/  LDS.128 R4, [R5+0x150] ;  /* 0x0001500005047984 */ /* 0x000f220000000c00 */
[----:B------:R-:W-:Y:S01]  /*26b0*/  UISETP.GE.AND UP0, UPT, UR42, 0x1, UPT ;  /* 0x000000012a00788c */ /* 0x000fe2000bf06270 */
[----:B------:R-:W-:Y:S01]  /*26c0*/  @!PT LDS RZ, [RZ] ;  /* 0x00000000fffff984 */ /* 0x000fe20000000800 */
[----:B------:R-:W-:Y:S01]  /*26d0*/  @!PT LDS RZ, [RZ] ;  /* 0x00000000fffff984 */ /* 0x000fe20000000800 */
[----:B------:R-:W-:Y:S01]  /*26e0*/  @!PT LDS RZ, [RZ] ;  /* 0x00000000fffff984 */ /* 0x000fe20000000800 */
[----:B------:R-:W-:Y:S01]  /*26f0*/  @!PT LDS RZ, [RZ] ;  /* 0x00000000fffff984 */ /* 0x000fe20000000800 */
[----:B------:R1:W-:Y:S06]  /*2700*/  MEMBAR.ALL.CTA ;  /* 0x0000000000007992 */ /* 0x0003ec0000008000 */
[----:B-1----:R-:W1:Y:S01]  /*2710*/  FENCE.VIEW.ASYNC.S ;  /* 0x00000000000073c6 */ /* 0x002e620000000000 */
[----:B----4-:R-:W-:-:S13]  /*2720*/  LOP3.LUT P0, RZ, R6, 0x1, RZ, 0xc0, !PT ;  /* 0x0000000106ff7812 */ /* 0x010fda000780c0ff */
[----:B-1----:R-:W-:Y:S01]  /*2730*/  VOTEU.ANY UP1, P0 ;  /* 0x0000000000ff7886 */ /* 0x002fe20000020100 */
[----:B------:R-:W-:-:S13]  /*2740*/  PLOP3.LUT P0, PT, PT, PT, UP1, 0x80, 0x8 ;  /* 0x000000000008781c */ /* 0x000fda0003f0f018 */
[----:B------:R-:W-:Y:S02]  /*2750*/  @P0 LOP3.LUT R0, R5, 0xffff, RZ, 0xc0, !PT ;  /* 0x0000ffff05000812 */ /* 0x000fe400078ec0ff */
[----:B--2---:R-:W-:Y:S02]  /*2760*/  @P0 MOV R2, R4 ;  /* 0x0000000400020202 */ /* 0x004fe40000000f00 */
[----:B------:R-:W-:Y:S01]  /*2770*/  @P0 R2UR UR5, R0 ;  /* 0x00000000000502ca */ /* 0x000fe200000e0000 */
[----:B------:R-:W-:Y:S01]  /*2780*/  VIADD R0, R3, 0xd0 ;  /* 0x000000d003007836 */ /* 0x000fe20000000000 */
[----:B------:R-:W-:Y:S02]  /*2790*/  @P0 SHF.R.U32.HI R4, RZ, 0x10, R5 ;  /* 0x00000010ff040819 */ /* 0x000fe40000011605 */
[----:B------:R-:W-:Y:S02]  /*27a0*/  @P0 R2UR UR6, R2 ;  /* 0x00000000020602ca */ /* 0x000fe400000e0000 */
[----:B------:R-:W-:-:S02]  /*27b0*/  PRMT R0, RZ, 0x654, R0 ;  /* 0x00000654ff007816 */ /* 0x000fc40000000000 */
[----:B------:R-:W-:Y:S02]  /*27c0*/  @P0 R2UR UR4, R4 ;  /* 0x00000000040402ca */ /* 0x000fe400000e0000 */
[----:B------:R1:W-:Y:S03]  /*27d0*/  SYNCS.ARRIVE.TRANS64.RED.A1T0 RZ, [R0+URZ], RZ ;  /* 0x000000ff00ff79a7 */ /* 0x0003e600081004ff */
[----:B------:R-:W-:-:S04]  /*27e0*/  @UP1 UMOV UR43, UR5 ;  /* 0x00000005002b1c82 */ /* 0x000fc80008000000 */
[----:B------:R-:W-:-:S04]  /*27f0*/  @UP1 UMOV UR48, UR6 ;  /* 0x0000000600301c82 */ /* 0x000fc80008000000 */
[----:B------:R-:W-:Y:S01]  /*2800*/  @UP1 UMOV UR36, UR4 ;  /* 0x0000000400241c82 */ /* 0x000fe20008000000 */
[----:B------:R-:W-:Y:S05]  /*2810*/  BRA.U !UP0, `(.L_x_44) ;  /* 0x0000000108d47547 */ /* 0x000fea000b800000 */
[----:B------:R-:W2:Y:S01]  /*2820*/  LDCU.128 UR12, c[0x0][0xb10] ;  /* 0x00016200ff0c77ac */ /* 0x000ea20008000c00 */
[----:B------:R-:W4:Y:S01]  /*2830*/  LDCU UR22, c[0x0][0xb20] ;  /* 0x00016400ff1677ac */ /* 0x000f220008000800 */
[----:B------:R-:W3:Y:S01]  /*2840*/  LDCU UR20, c[0x0][0xb0c] ;  /* 0x00016180ff1477ac */ /* 0x000ee20008000800 */
[----:B------:R-:W1:Y:S01]  /*2850*/  LDCU.64 UR8, c[0x0][0xb28] ;  /* 0x00016500ff0877ac */ /* 0x000e620008000a00 */
[----:B------:R-:W-:Y:S02]  /*2860*/  UISETP.NE.AND UP3, UPT, UR42, 0x1, UPT ;  /* 0x000000012a00788c */ /* 0x000fe4000bf65270 */
[----:B--2---:R-:W-:Y:S02]  /*2870*/  UIMAD.WIDE.U32 UR6, UR49, UR15, URZ ;  /* 0x0000000f310672a5 */ /* 0x004fe4000f8e00ff */
[----:B------:R-:W-:Y:S02]  /*2880*/  UIMAD.WIDE.U32 UR4, UR50, UR12, URZ ;  /* 0x0000000c320472a5 */ /* 0x000fe4000f8e00ff */
[----:B------:R-:W-:-:S02]  /*2890*/  UISETP.NE.AND UP0, UPT, UR14, 0x1, UPT ;  /* 0x000000010e00788c */ /* 0x000fc4000bf05270 */
[----:B------:R-:W-:Y:S01]  /*28a0*/  UIMAD.WIDE.U32 UR18, UR43, UR15, URZ ;  /* 0x0000000f2b1272a5 */ /* 0x000fe2000f8e00ff */
[----:B------:R-:W-:Y:S02]  /*28b0*/  UMOV UR6, UR7 ;  /* 0x0000000700067c82 */ /* 0x000fe40008000000 */
[----:B------:R-:W-:Y:S01]  /*28c0*/  UMOV UR4, UR5 ;  /* 0x0000000500047c82 */ /* 0x000fe20008000000 */
[----:B----4-:R-:W-:Y:S02]  /*28d0*/  USHF.R.U32.HI UR6, URZ, UR22, UR6 ;  /* 0x00000016ff067299 */ /* 0x010fe40008011606 */
[----:B---3--:R-:W-:Y:S02]  /*28e0*/  UISETP.NE.AND UP2, UPT, UR20, 0x1, UPT ;  /* 0x000000011400788c */ /* 0x008fe4000bf45270 */
[----:B------:R-:W-:Y:S02]  /*28f0*/  USHF.R.U32.HI UR4, URZ, UR13, UR4 ;  /* 0x0000000dff047299 */ /* 0x000fe40008011604 */
[----:B------:R-:W-:-:S02]  /*2900*/  USEL UR5, UR49, UR6, !UP0 ;  /* 0x0000000631057287 */ /* 0x000fc4000c000000 */
[----:B------:R-:W-:Y:S02]  /*2910*/  USEL UR6, UR50, UR4, !UP2 ;  /* 0x0000000432067287 */ /* 0x000fe4000d000000 */
[----:B-1----:R-:W-:Y:S01]  /*2920*/  UIMAD.WIDE.U32 UR10, UR5, UR8, URZ ;  /* 0x00000008050a72a5 */ /* 0x002fe2000f8e00ff */
[----:B------:R-:W-:Y:S01]  /*2930*/  UMOV UR4, UR19 ;  /* 0x0000001300047c82 */ /* 0x000fe20008000000 */
[----:B------:R-:W-:Y:S02]  /*2940*/  UIMAD.WIDE.U32 UR16, UR48, UR12, URZ ;  /* 0x0000000c301072a5 */ /* 0x000fe4000f8e00ff */
[----:B------:R-:W-:-:S03]  /*2950*/  UIMAD.WIDE.U32 UR18, UR6, UR8, URZ ;  /* 0x00000008061272a5 */ /* 0x000fc6000f8e00ff */
[----:B------:R-:W-:Y:S01]  /*2960*/  UMOV UR10, UR11 ;  /* 0x0000000b000a7c82 */ /* 0x000fe20008000000 */
[----:B------:R-:W-:Y:S02]  /*2970*/  USHF.R.U32.HI UR4, URZ, UR22, UR4 ;  /* 0x00000016ff047299 */ /* 0x000fe40008011604 */
[----:B------:R-:W-:Y:S01]  /*2980*/  @UP3 USHF.R.U32.HI UR5, URZ, UR9, UR10 ;  /* 0x00000009ff053299 */ /* 0x000fe2000801160a */
[----:B------:R-:W-:Y:S01]  /*2990*/  UMOV UR16, UR17 ;  /* 0x0000001100107c82 */ /* 0x000fe20008000000 */
[----:B------:R-:W-:Y:S01]  /*29a0*/  UMOV UR18, UR19 ;  /* 0x0000001300127c82 */ /* 0x000fe20008000000 */
[----:B------:R-:W-:Y:S02]  /*29b0*/  USHF.R.U32.HI UR13, URZ, UR13, UR16 ;  /* 0x0000000dff0d7299 */ /* 0x000fe40008011610 */
[----:B------:R-:W-:Y:S02]  /*29c0*/  USEL UR4, UR43, UR4, !UP0 ;  /* 0x000000042b047287 */ /* 0x000fe4000c000000 */
[----:B------:R-:W-:-:S02]  /*29d0*/  @UP3 USHF.R.U32.HI UR6, URZ, UR9, UR18 ;  /* 0x00000009ff063299 */ /* 0x000fc40008011612 */
[----:B------:R-:W-:Y:S02]  /*29e0*/  UIMAD UR7, UR42, UR5, URZ ;  /* 0x000000052a0772a4 */ /* 0x000fe4000f8e02ff */
[----:B------:R-:W-:Y:S02]  /*29f0*/  USEL UR5, UR48, UR13, !UP2 ;  /* 0x0000000d30057287 */ /* 0x000fe4000d000000 */
[----:B------:R-:W-:Y:S02]  /*2a00*/  UIMAD UR10, UR42, UR6, URZ ;  /* 0x000000062a0a72a4 */ /* 0x000fe4000f8e02ff */
[----:B------:R-:W-:Y:S02]  /*2a10*/  UISETP.GE.AND UP0, UPT, UR4, UR7, UPT ;  /* 0x000000070400728c */ /* 0x000fe4000bf06270 */
[----:B------:R-:W-:Y:S02]  /*2a20*/  UIMAD.WIDE.U32 UR12, UR4, UR8, URZ ;  /* 0x00000008040c72a5 */ /* 0x000fe4000f8e00ff */
[----:B------:R-:W-:-:S02]  /*2a30*/  UISETP.GE.OR UP0, UPT, UR5, UR10, UP0 ;  /* 0x0000000a0500728c */ /* 0x000fc40008706670 */
        /* <DEDUP_REMOVED lines=19> */
.L_x_44:
[----:B------:R-:W2:Y:S02]  /*2b70*/  LDCU UR4, c[0x0][0xb30] ;  /* 0x00016600ff0477ac */ /* 0x000ea40008000800 */
[----:B--2---:R-:W-:-:S09]  /*2b80*/  UISETP.NE.AND UP0, UPT, UR4, 0x1, UPT ;  /* 0x000000010400788c */ /* 0x004fd2000bf05270 */
[----:B------:R-:W-:Y:S05]  /*2b90*/  BRA.U UP0, `(.L_x_45) ;  /* 0x0000000100447547 */ /* 0x000fea000b800000 */
[----:B------:R-:W2:Y:S01]  /*2ba0*/  LDCU.128 UR8, c[0x0][0xb10] ;  /* 0x00016200ff0877ac */ /* 0x000ea20008000c00 */
[----:B------:R-:W4:Y:S01]  /*2bb0*/  LDCU UR12, c[0x0][0xb0c] ;  /* 0x00016180ff0c77ac */ /* 0x000f220008000800 */
[----:B------:R-:W1:Y:S01]  /*2bc0*/  LDCU UR13, c[0x0][0xb20] ;  /* 0x00016400ff0d77ac */ /* 0x000e620008000800 */
[----:B--2---:R-:W-:Y:S02]  /*2bd0*/  UIMAD.WIDE.U32 UR6, UR48, UR8, URZ ;  /* 0x00000008300672a5 */ /* 0x004fe4000f8e00ff */
[----:B------:R-:W-:Y:S02]  /*2be0*/  UIMAD.WIDE.U32 UR4, UR43, UR11, URZ ;  /* 0x0000000b2b0472a5 */ /* 0x000fe4000f8e00ff */
[----:B----4-:R-:W-:Y:S02]  /*2bf0*/  UISETP.NE.AND UP2, UPT, UR12, 0x1, UPT ;  /* 0x000000010c00788c */ /* 0x010fe4000bf45270 */
[----:B------:R-:W-:Y:S01]  /*2c00*/  UISETP.NE.AND UP0, UPT, UR10, 0x1, UPT ;  /* 0x000000010a00788c */ /* 0x000fe2000bf05270 */
[----:B------:R-:W-:-:S02]  /*2c10*/  UMOV UR6, UR7 ;  /* 0x0000000700067c82 */ /* 0x000fc40008000000 */
[----:B------:R-:W-:Y:S01]  /*2c20*/  UMOV UR4, UR5 ;  /* 0x0000000500047c82 */ /* 0x000fe20008000000 */
[----:B------:R-:W-:Y:S02]  /*2c30*/  USHF.R.U32.HI UR9, URZ, UR9, UR6 ;  /* 0x00000009ff097299 */ /* 0x000fe40008011606 */
[----:B-1----:R-:W-:Y:S02]  /*2c40*/  USHF.R.U32.HI UR4, URZ, UR13, UR4 ;  /* 0x0000000dff047299 */ /* 0x002fe40008011604 */
[----:B------:R-:W-:Y:S02]  /*2c50*/  USEL UR5, UR48, UR9, !UP2 ;  /* 0x0000000930057287 */ /* 0x000fe4000d000000 */
[----:B------:R-:W-:-:S04]  /*2c60*/  USEL UR4, UR43, UR4, !UP0 ;  /* 0x000000042b047287 */ /* 0x000fc8000c000000 */
[----:B------:R-:W-:Y:S02]  /*2c70*/  UIADD3 UR6, UPT, UPT, UR5, -UR4, URZ ;  /* 0x8000000405067290 */ /* 0x000fe4000fffe0ff */
[----:B------:R-:W-:Y:S02]  /*2c80*/  UIADD3 UR4, UPT, UPT, -UR5, UR4, URZ ;  /* 0x0000000405047290 */ /* 0x000fe4000fffe1ff */
[----:B------:R-:W-:Y:S02]  /*2c90*/  UIMAD UR43, UR6, UR10, UR43 ;  /* 0x0000000a062b72a4 */ /* 0x000fe4000f8e022b */
[----:B------:R-:W-:-:S12]  /*2ca0*/  UIMAD UR48, UR4, UR12, UR48 ;  /* 0x0000000c043072a4 */ /* 0x000fd8000f8e0230 */
.L_x_45:
[----:B------:R-:W-:Y:S01]  /*2cb0*/  VIADD R11, R11, 0x1 ;  /* 0x000000010b0b7836 */ /* 0x000fe20000000000 */
[----:B------:R-:W-:Y:S02]  /*2cc0*/  R2UR UR5, R63 ;  /* 0x000000003f0572ca */ /* 0x000fe400000e0000 */
[----:B------:R-:W-:Y:S02]  /*2cd0*/  R2UR UR4, R62 ;  /* 0x000000003e0472ca */ /* 0x000fe400000e0000 */
[C---:B------:R-:W-:Y:S02]  /*2ce0*/  ISETP.NE.AND P0, PT, R11.reuse, 0x2, PT ;  /* 0x000000020b00780c */ /* 0x040fe40003f05270 */
[----:B------:R-:W-:Y:S02]  /*2cf0*/  PLOP3.LUT P2, PT, PT, PT, PT, 0x80, 0x8 ;  /* 0x000000000008781c */ /* 0x000fe40003f4f070 */
[----:B------:R-:W-:Y:S02]  /*2d00*/  SEL R3, RZ, 0x1, P0 ;  /* 0x00000001ff037807 */ /* 0x000fe40000000000 */
[----:B------:R-:W-:-:S02]  /*2d10*/  SEL R11, R11, RZ, P0 ;  /* 0x000000ff0b0b7207 */ /* 0x000fc40000000000 */
[----:B------:R-:W-:Y:S01]  /*2d20*/  LOP3.LUT R10, R10, R3, RZ, 0x3c, !PT ;  /* 0x000000030a0a7212 */ /* 0x000fe200078e3cff */
[----:B------:R-:W-:Y:S02]  /*2d30*/  UIADD3 UR20, UPT, UPT, UR48, UR5, URZ ;  /* 0x0000000530147290 */ /* 0x000fe4000fffe0ff */
[----:B------:R-:W-:Y:S01]  /*2d40*/  UIADD3 UR26, UPT, UPT, UR43, UR4, URZ ;  /* 0x000000042b1a7290 */ /* 0x000fe2000fffe0ff */
[----:B------:R-:W-:Y:S11]  /*2d50*/  BRA.U UP1, `(.L_x_46) ;  /* 0xffffffed018c7547 */ /* 0x000ff6000b83ffff */
[----:B------:R-:W-:Y:S01]  /*2d60*/  UIADD3 UR21, UPT, UPT, UR21, 0x40, URZ ;  /* 0x0000004015157890 */ /* 0x000fe2000fffe0ff */
[----:B------:R-:W-:-:S03]  /*2d70*/  SHF.L.U32 R3, R12, 0x1f, RZ ;  /* 0x0000001f0c037819 */ /* 0x000fc600000006ff */
[----:B------:R-:W-:-:S09]  /*2d80*/  ULEA UR4, UR29, UR21, 0x3 ;  /* 0x000000151d047291 */ /* 0x000fd2000f8e18ff */
[----:B------:R-:W2:Y:S02]  /*2d90*/  SYNCS.PHASECHK.TRANS64.TRYWAIT P0, [UR4], R3 ;  /* 0x00000003ff0075a7 */ /* 0x000ea40008001104 */
[----:B--2---:R-:W-:Y:S05]  /*2da0*/  @!P0 BRA `(.L_x_47) ;  /* 0x00000058006c8947 */ /* 0x004fea0003800000 */
.L_x_146:
[----:B------:R-:W-:-:S04]  /*2db0*/  UIADD3 UR4, UPT, UPT, UR29, 0x1, URZ ;  /* 0x000000011d047890 */ /* 0x000fc8000fffe0ff */
[----:B------:R-:W-:-:S04]  /*2dc0*/  UISETP.NE.AND UP0, UPT, UR4, 0x8, UPT ;  /* 0x000000080400788c */ /* 0x000fc8000bf05270 */
[----:B------:R-:W-:Y:S02]  /*2dd0*/  USEL UR6, URZ, 0x1, UP0 ;  /* 0x00000001ff067887 */ /* 0x000fe40008000000 */
[----:B------:R-:W-:-:S04]  /*2de0*/  USEL UR4, UR4, URZ, UP0 ;  /* 0x000000ff04047287 */ /* 0x000fc80008000000 */
[----:B------:R-:W-:Y:S01]  /*2df0*/  ULEA UR5, UR4, UR21, 0x3 ;  /* 0x0000001504057291 */ /* 0x000fe2000f8e18ff */
[----:B------:R-:W-:-:S04]  /*2e00*/  LOP3.LUT R2, R12, UR6, RZ, 0x3c, !PT ;  /* 0x000000060c027c12 */ /* 0x000fc8000f8e3cff */
[----:B-1----:R-:W-:-:S04]  /*2e10*/  SHF.L.U32 R3, R2, 0x1f, RZ ;  /* 0x0000001f02037819 */ /* 0x002fc800000006ff */
[----:B------:R-:W1:Y:S02]  /*2e20*/  SYNCS.PHASECHK.TRANS64.TRYWAIT P0, [UR5], R3 ;  /* 0x00000003ff0075a7 */ /* 0x000e640008001105 */
[----:B-1----:R-:W-:Y:S05]  /*2e30*/  @!P0 BRA `(.L_x_48) ;  /* 0x0000005800608947 */ /* 0x002fea0003800000 */
.L_x_148:
        /* <DEDUP_REMOVED lines=9> */
.L_x_150:
        /* <DEDUP_REMOVED lines=9> */
.L_x_152:
        /* <DEDUP_REMOVED lines=9> */
.L_x_154:
        /* <DEDUP_REMOVED lines=9> */
.L_x_156:
        /* <DEDUP_REMOVED lines=9> */
.L_x_158:
[----:B------:R-:W-:-:S04]  /*3110*/  UIADD3 UR4, UPT, UPT, UR4, 0x1, URZ ;  /* 0x0000000104047890 */ /* 0x000fc8000fffe0ff */
[----:B------:R-:W-:-:S04]  /*3120*/  UISETP.NE.AND UP0, UPT, UR4, 0x8, UPT ;  /* 0x000000080400788c */ /* 0x000fc8000bf05270 */
[----:B------:R-:W-:Y:S02]  /*3130*/  USEL UR5, URZ, 0x1, UP0 ;  /* 0x00000001ff057887 */ /* 0x000fe40008000000 */
[----:B------:R-:W-:-:S04]  /*3140*/  USEL UR4, UR4, URZ, UP0 ;  /* 0x000000ff04047287 */ /* 0x000fc80008000000 */
[----:B------:R-:W-:Y:S01]  /*3150*/  ULEA UR4, UR4, UR21, 0x3 ;  /* 0x0000001504047291 */ /* 0x000fe2000f8e18ff */
[----:B-1----:R-:W-:-:S04]  /*3160*/  LOP3.LUT R3, R2, UR5, RZ, 0x3c, !PT ;  /* 0x0000000502037c12 */ /* 0x002fc8000f8e3cff */
[----:B------:R-:W-:Y:S01]  /*3170*/  SHF.L.U32 R3, R3, 0x1f, RZ ;  /* 0x0000001f03037819 */ /* 0x000fe200000006ff */
[----:B------:R-:W-:-:S07]  /*3180*/  IMAD.U32 R0, RZ, RZ, UR4 ;  /* 0x00000004ff007e24 */ /* 0x000fce000f8e00ff */
.L_x_54:
[----:B-1----:R1:W2:Y:S02]  /*3190*/  SYNCS.PHASECHK.TRANS64.TRYWAIT P0, [R0+URZ], R3 ;  /* 0x00000003000075a7 */ /* 0x0022a400080011ff */
[----:B--2---:R-:W-:Y:S05]  /*31a0*/  @!P0 NANOSLEEP.SYNCS 0x989680 ;  /* 0x009896800000895d */ /* 0x004fea0003900000 */
[----:B------:R-:W2:Y:S02]  /*31b0*/  @!P0 SYNCS.PHASECHK.TRANS64 P0, [R0+URZ], R3 ;  /* 0x00000003000085a7 */ /* 0x000ea400080010ff */
[----:B--2---:R-:W-:Y:S05]  /*31c0*/  @P0 EXIT ;  /* 0x000000000000094d */ /* 0x004fea0003800000 */
[----:B------:R-:W-:Y:S05]  /*31d0*/  BRA `(.L_x_54) ;  /* 0xfffffffc00ec7947 */ /* 0x000fea000383ffff */
.L_x_22:
[----:B------:R-:W-:-:S04]  /*31e0*/  UISETP.NE.AND UP0, UPT, UR53, URZ, UPT ;  /* 0x000000ff3500728c */ /* 0x000fc8000bf05270 */
[----:B------:R-:W-:-:S09]  /*31f0*/  UISETP.NE.OR UP0, UPT, UR22, 0x1, UP0 ;  /* 0x000000011600788c */ /* 0x000fd20008705670 */
[----:B------:R-:W-:Y:S05]  /*3200*/  BRA.U UP0, `(.L_x_55) ;  /* 0x0000000500487547 */ /* 0x000fea000b800000 */
[----:B------:R-:W-:Y:S01]  /*3210*/  ISETP.GE.U32.AND P2, PT, R0, 0x8, PT ;  /* 0x000000080000780c */ /* 0x000fe20003f46070 */
[----:B------:R-:W-:Y:S01]  /*3220*/  IMAD.MOV.U32 R12, RZ, RZ, 0x1 ;  /* 0x00000001ff0c7424 */ /* 0x000fe200078e00ff */
[----:B------:R-:W-:Y:S02]  /*3230*/  CS2R R10, SRZ ;  /* 0x00000000000a7805 */ /* 0x000fe4000001ff00 */
[----:B------:R-:W-:Y:S01]  /*3240*/  CS2R R8, SRZ ;  /* 0x0000000000087805 */ /* 0x000fe2000001ff00 */
[----:B------:R-:W-:Y:S01]  /*3250*/  UMOV UR6, 0x400 ;  /* 0x0000040000067882 */ /* 0x000fe20000000000 */
[----:B------:R-:W-:Y:S01]  /*3260*/  UMOV UR5, URZ ;  /* 0x000000ff00057c82 */ /* 0x000fe20008000000 */
[----:B------:R-:W-:-:S12]  /*3270*/  ULEA UR6, UR53, UR6, 0x18 ;  /* 0x0000000635067291 */ /* 0x000fd8000f8ec0ff */
.L_x_59:
[----:B------:R-:W-:Y:S02]  /*3280*/  LEA R2, R8, UR6, 0x3 ;  /* 0x0000000608027c11 */ /* 0x000fe4000f8e18ff */
[----:B------:R-:W-:-:S03]  /*3290*/  SHF.L.U32 R5, R9, 0x1f, RZ ;  /* 0x0000001f09057819 */ /* 0x000fc600000006ff */
[----:B------:R-:W-:Y:S01]  /*32a0*/  VIADD R4, R2, 0x130 ;  /* 0x0000013002047836 */ /* 0x000fe20000000000 */
[----:B------:R-:W2:Y:S02]  /*32b0*/  SYNCS.PHASECHK.TRANS64.TRYWAIT P0, [R2+URZ+0x120], R5 ;  /* 0x00012005020075a7 */ /* 0x000ea400080011ff */
[----:B--2---:R-:W-:Y:S05]  /*32c0*/  @!P0 BRA `(.L_x_56) ;  /* 0x0000005400cc8947 */ /* 0x004fea0003800000 */
.L_x_159:
[----:B------:R-:W-:Y:S01]  /*32d0*/  ULEA UR4, UR5, UR6, 0x3 ;  /* 0x0000000605047291 */ /* 0x000fe2000f8e18ff */
[----:B------:R-:W-:Y:S02]  /*32e0*/  PRMT R4, RZ, 0x654, R4 ;  /* 0x00000654ff047816 */ /* 0x000fe40000000004 */
[----:B--2---:R-:W-:Y:S01]  /*32f0*/  SHF.L.U32 R5, R12, 0x1f, RZ ;  /* 0x0000001f0c057819 */ /* 0x004fe200000006ff */
[----:B------:R-:W-:Y:S01]  /*3300*/  UIADD3 UR7, UPT, UPT, UR4, 0xc0, URZ ;  /* 0x000000c004077890 */ /* 0x000fe2000fffe0ff */
[----:B------:R2:W-:Y:S05]  /*3310*/  SYNCS.ARRIVE.TRANS64.RED.A1T0 RZ, [R4+URZ], RZ ;  /* 0x000000ff04ff79a7 */ /* 0x0005ea00081004ff */
[----:B------:R-:W-:Y:S01]  /*3320*/  IMAD.U32 R7, RZ, RZ, UR7 ;  /* 0x00000007ff077e24 */ /* 0x000fe2000f8e00ff */
[----:B------:R-:W3:Y:S04]  /*3330*/  SYNCS.PHASECHK.TRANS64.TRYWAIT P0, [UR4+0xd0], R5 ;  /* 0x0000d005ff0075a7 */ /* 0x000ee80008001104 */
[----:B------:R-:W-:Y:S01]  /*3340*/  PRMT R6, R0, 0x654, R7 ;  /* 0x0000065400067816 */ /* 0x000fe20000000007 */
[----:B--2---:R-:W-:Y:S01]  /*3350*/  @!P2 IMAD.MOV.U32 R4, RZ, RZ, 0x10 ;  /* 0x00000010ff04a424 */ /* 0x004fe200078e00ff */
[----:B---3--:R-:W-:Y:S06]  /*3360*/  @!P0 BRA `(.L_x_57) ;  /* 0x0000005400b88947 */ /* 0x008fec0003800000 */
.L_x_161:
[----:B------:R-:W-:Y:S01]  /*3370*/  ULEA UR8, UR5, UR6, 0x4 ;  /* 0x0000000605087291 */ /* 0x000fe2000f8e20ff */
[----:B------:R-:W-:Y:S01]  /*3380*/  SEL R3, R6, R3, !P2 ;  /* 0x0000000306037207 */ /* 0x000fe20005000000 */
[----:B------:R-:W-:Y:S01]  /*3390*/  UIADD3 UR9, UPT, UPT, UR4, 0xc0, URZ ;  /* 0x000000c004097890 */ /* 0x000fe2000fffe0ff */
[----:B--2---:R-:W-:Y:S01]  /*33a0*/  LEA R2, R11, UR6, 0x3 ;  /* 0x000000060b027c11 */ /* 0x004fe2000f8e18ff */
[----:B------:R-:W-:Y:S01]  /*33b0*/  UIADD3 UR8, UPT, UPT, UR8, 0x150, URZ ;  /* 0x0000015008087890 */ /* 0x000fe2000fffe0ff */
[----:B------:R-:W-:Y:S01]  /*33c0*/  SHF.L.U32 R5, R10, 0x1f, RZ ;  /* 0x0000001f0a057819 */ /* 0x000fe200000006ff */
[----:B------:R2:W-:Y:S01]  /*33d0*/  @!P2 SYNCS.ARRIVE.TRANS64.RED RZ, [R3+URZ], R4 ;  /* 0x0000000403ffa9a7 */ /* 0x0005e200080004ff */
[----:B------:R-:W-:Y:S01]  /*33e0*/  UIADD3 UR4, UPT, UPT, UR5, 0x1, URZ ;  /* 0x0000000105047890 */ /* 0x000fe2000fffe0ff */
[----:B------:R-:W-:-:S03]  /*33f0*/  VIADD R8, R8, 0x1 ;  /* 0x0000000108087836 */ /* 0x000fc60000000000 */
[----:B------:R-:W-:Y:S02]  /*3400*/  UISETP.NE.AND UP0, UPT, UR4, 0x2, UPT ;  /* 0x000000020400788c */ /* 0x000fe4000bf05270 */
[----:B------:R-:W-:Y:S06]  /*3410*/  UGETNEXTWORKID.BROADCAST [UR8], [UR9] ;  /* 0x00000000080073ca */ /* 0x000fec0008000100 */
[----:B------:R-:W-:Y:S01]  /*3420*/  USEL UR7, URZ, 0x1, UP0 ;  /* 0x00000001ff077887 */ /* 0x000fe20008000000 */
[----:B------:R-:W-:Y:S01]  /*3430*/  ISETP.NE.AND P0, PT, R8, 0x2, PT ;  /* 0x000000020800780c */ /* 0x000fe20003f05270 */
[----:B------:R-:W-:Y:S01]  /*3440*/  USEL UR5, UR4, URZ, UP0 ;  /* 0x000000ff04057287 */ /* 0x000fe20008000000 */
[----:B------:R-:W3:Y:S03]  /*3450*/  SYNCS.PHASECHK.TRANS64.TRYWAIT P1, [R2+URZ+0xc0], R5 ;  /* 0x0000c005020075a7 */ /* 0x000ee600080211ff */
[----:B------:R-:W-:Y:S01]  /*3460*/  LOP3.LUT R12, R12, UR7, RZ, 0x3c, !PT ;  /* 0x000000070c0c7c12 */ /* 0x000fe2000f8e3cff */
[----:B--23--:R-:W-:Y:S07]  /*3470*/  @!P1 BRA `(.L_x_58) ;  /* 0x00000054008c9947 */ /* 0x00cfee0003800000 */
.L_x_162:
[C---:B------:R-:W-:Y:S01]  /*3480*/  LEA R4, R11.reuse, UR6, 0x4 ;  /* 0x000000060b047c11 */ /* 0x040fe2000f8e20ff */
[----:B--2---:R-:W-:Y:S01]  /*3490*/  VIADD R2, R2, 0xd0 ;  /* 0x000000d002027836 */ /* 0x004fe20000000000 */
[----:B------:R-:W-:Y:S01]  /*34a0*/  SEL R8, R8, RZ, P0 ;  /* 0x000000ff08087207 */ /* 0x000fe20000000000 */
[----:B------:R-:W-:-:S03]  /*34b0*/  VIADD R11, R11, 0x1 ;  /* 0x000000010b0b7836 */ /* 0x000fc60000000000 */
[----:B------:R-:W2:Y:S01]  /*34c0*/  LDS.128 R4, [R4+0x150] ;  /* 0x0001500004047984 */ /* 0x000ea20000000c00 */
[----:B------:R-:W-:Y:S02]  /*34d0*/  PRMT R2, RZ, 0x654, R2 ;  /* 0x00000654ff027816 */ /* 0x000fe40000000002 */
[C---:B------:R-:W-:Y:S01]  /*34e0*/  ISETP.NE.AND P1, PT, R11.reuse, 0x2, PT ;  /* 0x000000020b00780c */ /* 0x040fe20003f25270 */
[----:B------:R-:W-:Y:S01]  /*34f0*/  @!PT LDS RZ, [RZ] ;  /* 0x00000000fffff984 */ /* 0x000fe20000000800 */
[----:B------:R-:W-:Y:S01]  /*3500*/  @!PT LDS RZ, [RZ] ;  /* 0x00000000fffff984 */ /* 0x000fe20000000800 */
[----:B------:R-:W-:Y:S01]  /*3510*/  @!PT LDS RZ, [RZ] ;  /* 0x00000000fffff984 */ /* 0x000fe20000000800 */
[----:B------:R-:W-:Y:S01]  /*3520*/  @!PT LDS RZ, [RZ] ;  /* 0x00000000fffff984 */ /* 0x000fe20000000800 */
[----:B------:R3:W-:Y:S06]  /*3530*/  MEMBAR.ALL.CTA ;  /* 0x0000000000007992 */ /* 0x0007ec0000008000 */
[----:B---3--:R-:W3:Y:S01]  /*3540*/  FENCE.VIEW.ASYNC.S ;  /* 0x00000000000073c6 */ /* 0x008ee20000000000 */
[----:B------:R-:W-:Y:S01]  /*3550*/  SEL R11, R11, RZ, P1 ;  /* 0x000000ff0b0b7207 */ /* 0x000fe20000800000 */
[----:B---3--:R3:W-:Y:S01]  /*3560*/  SYNCS.ARRIVE.TRANS64.RED.A1T0 RZ, [R2+URZ], RZ ;  /* 0x000000ff02ff79a7 */ /* 0x0087e200081004ff */
[----:B--2---:R-:W-:-:S02]  /*3570*/  LOP3.LUT P3, RZ, R6, 0x1, RZ, 0xc0, !PT ;  /* 0x0000000106ff7812 */ /* 0x004fc4000786c0ff */
[----:B------:R-:W-:-:S04]  /*3580*/  SEL R5, RZ, 0x1, P1 ;  /* 0x00000001ff057807 */ /* 0x000fc80000800000 */
[----:B------:R-:W-:Y:S02]  /*3590*/  LOP3.LUT R10, R10, R5, RZ, 0x3c, !PT ;  /* 0x000000050a0a7212 */ /* 0x000fe400078e3cff */
[----:B---3--:R-:W-:-:S04]  /*35a0*/  SEL R2, RZ, 0x1, P0 ;  /* 0x00000001ff027807 */ /* 0x008fc80000000000 */
[----:B------:R-:W-:Y:S01]  /*35b0*/  LOP3.LUT R9, R9, R2, RZ, 0x3c, !PT ;  /* 0x0000000209097212 */ /* 0x000fe200078e3cff */
[----:B------:R-:W-:Y:S06]  /*35c0*/  @P3 BRA `(.L_x_59) ;  /* 0xfffffffc002c3947 */ /* 0x000fec000383ffff */
[----:B------:R-:W-:Y:S01]  /*35d0*/  ULEA UR4, UR5, UR6, 0x3 ;  /* 0x0000000605047291 */ /* 0x000fe2000f8e18ff */
[----:B------:R-:W-:-:S08]  /*35e0*/  SHF.L.U32 R3, R12, 0x1f, RZ ;  /* 0x0000001f0c037819 */ /* 0x000fd000000006ff */
[----:B------:R-:W2:Y:S02]  /*35f0*/  SYNCS.PHASECHK.TRANS64 P0, [UR4+0xd0], R3 ;  /* 0x0000d003ff0075a7 */ /* 0x000ea40008001004 */
[----:B--2---:R-:W-:Y:S05]  /*3600*/  @P0 BRA `(.L_x_60) ;  /* 0x0000000000080947 */ /* 0x004fea0003800000 */
[----:B------:R-:W2:Y:S02]  /*3610*/  SYNCS.PHASECHK.TRANS64.TRYWAIT P0, [UR4+0xd0], R3 ;  /* 0x0000d003ff0075a7 */ /* 0x000ea40008001104 */
[----:B--2---:R-:W-:Y:S05]  /*3620*/  @!P0 BRA `(.L_x_61) ;  /* 0x0000005400348947 */ /* 0x004fea0003800000 */
.L_x_60:
[----:B------:R-:W-:-:S04]  /*3630*/  UIADD3 UR7, UPT, UPT, UR5, 0x1, URZ ;  /* 0x0000000105077890 */ /* 0x000fc8000fffe0ff */
[----:B------:R-:W-:-:S04]  /*3640*/  UISETP.NE.AND UP0, UPT, UR7, 0x2, UPT ;  /* 0x000000020700788c */ /* 0x000fc8000bf05270 */
[----:B------:R-:W-:Y:S02]  /*3650*/  USEL UR8, URZ, 0x1, UP0 ;  /* 0x00000001ff087887 */ /* 0x000fe40008000000 */
[----:B------:R-:W-:-:S04]  /*3660*/  USEL UR7, UR7, URZ, UP0 ;  /* 0x000000ff07077287 */ /* 0x000fc80008000000 */
[----:B------:R-:W-:Y:S01]  /*3670*/  ULEA UR7, UR7, UR6, 0x3 ;  /* 0x0000000607077291 */ /* 0x000fe2000f8e18ff */
[----:B--2---:R-:W-:-:S04]  /*3680*/  LOP3.LUT R3, R12, UR8, RZ, 0x3c, !PT ;  /* 0x000000080c037c12 */ /* 0x004fc8000f8e3cff */
[----:B------:R-:W-:-:S04]  /*3690*/  SHF.L.U32 R0, R3, 0x1f, RZ ;  /* 0x0000001f03007819 */ /* 0x000fc800000006ff */
[----:B------:R-:W2:Y:S02]  /*36a0*/  SYNCS.PHASECHK.TRANS64 P0, [UR7+0xd0], R0 ;  /* 0x0000d000ff0075a7 */ /* 0x000ea40008001007 */
[----:B-12---:R-:W-:Y:S05]  /*36b0*/  @P0 EXIT ;  /* 0x000000000000094d */ /* 0x006fea0003800000 */
[----:B------:R-:W-:Y:S02]  /*36c0*/  SHF.L.U32 R3, R3, 0x1f, RZ ;  /* 0x0000001f03037819 */ /* 0x000fe400000006ff */
[----:B------:R-:W-:-:S07]  /*36d0*/  MOV R0, UR7 ;  /* 0x0000000700007c02 */ /* 0x000fce0008000f00 */
.L_x_62:
[----:B-1----:R1:W2:Y:S02]  /*36e0*/  SYNCS.PHASECHK.TRANS64.TRYWAIT P0, [R0+URZ+0xd0], R3 ;  /* 0x0000d003000075a7 */ /* 0x0022a400080011ff */
[----:B--2---:R-:W-:Y:S05]  /*36f0*/  @!P0 NANOSLEEP.SYNCS 0x989680 ;  /* 0x009896800000895d */ /* 0x004fea0003900000 */
[----:B------:R-:W2:Y:S02]  /*3700*/  @!P0 SYNCS.PHASECHK.TRANS64 P0, [R0+URZ+0xd0], R3 ;  /* 0x0000d003000085a7 */ /* 0x000ea400080010ff */
[----:B--2---:R-:W-:Y:S05]  /*3710*/  @P0 EXIT ;  /* 0x000000000000094d */ /* 0x004fea0003800000 */
[----:B------:R-:W-:Y:S05]  /*3720*/  BRA `(.L_x_62) ;  /* 0xfffffffc00ec7947 */ /* 0x000fea000383ffff */
.L_x_55:
[----:B------:R-:W-:Y:S05]  /*3730*/  BRA.U UP6, `(.L_x_63) ;  /* 0x0000001506487547 */ /* 0x000fea000b800000 */
[----:B------:R-:W-:Y:S01]  /*3740*/  UMOV UR4, 0x40 ;  /* 0x0000004000047882 */ /* 0x000fe20000000000 */
[----:B------:R-:W-:Y:S01]  /*3750*/  NOP ;  /* 0x0000000000007918 */ /* 0x000fe20000000000 */
[----:B------:R-:W-:Y:S01]  /*3760*/  ULEA UR5, UR53, UR4, 0x18 ;  /* 0x0000000435057291 */ /* 0x000fe2000f8ec0ff */
[----:B------:R-:W-:Y:S02]  /*3770*/  UMOV UR6, 0x400 ;  /* 0x0000040000067882 */ /* 0x000fe40000000000 */
[----:B------:R-:W-:-:S06]  /*3780*/  ULEA UR6, UR53, UR6, 0x18 ;  /* 0x0000000635067291 */ /* 0x000fcc000f8ec0ff */
[----:B------:R-:W2:Y:S02]  /*3790*/  LDS.U8 R0, [UR5+0x1c] ;  /* 0x00001c05ff007984 */ /* 0x000ea40008000000 */
[----:B--2---:R-:W-:-:S13]  /*37a0*/  ISETP.NE.AND P0, PT, R0, RZ, PT ;  /* 0x000000ff0000720c */ /* 0x004fda0003f05270 */
[----:B------:R-:W-:Y:S05]  /*37b0*/  @P0 BRA `(.L_x_64) ;  /* 0x0000000400080947 */ /* 0x000fea0003800000 */
[----:B------:R-:W-:Y:S02]  /*37c0*/  UISETP.NE.U32.AND UP1, UPT, UR68, 0x1, UPT ;  /* 0x000000014400788c */ /* 0x000fe4000bf25070 */
[----:B------:R-:W-:-:S07]  /*37d0*/  UIADD3 UR7, UPT, UPT, UR5, 0x8, URZ ;  /* 0x0000000805077890 */ /* 0x000fce000fffe0ff */
[----:B------:R-:W-:Y:S05]  /*37e0*/  BRA.U !UP1, `(.L_x_65) ;  /* 0x00000001099c7547 */ /* 0x000fea000b800000 */
[----:B------:R-:W-:Y:S01]  /*37f0*/  ELECT P0, URZ, PT ;  /* 0x0000000000ff782f */ /* 0x000fe20003800000 */
[----:B------:R-:W-:-:S12]  /*3800*/  BSSY B0, `(.L_x_65) ;  /* 0x0000025000007945 */ /* 0x000fd80003800000 */
[----:B------:R-:W-:Y:S05]  /*3810*/  @!P0 BRA `(.L_x_66) ;  /* 0x00000000008c8947 */ /* 0x000fea0003800000 */
[----:B------:R-:W-:-:S05]  /*3820*/  UMOV UR4, 0x10 ;  /* 0x0000001000047882 */ /* 0x000fca0000000000 */
[----:B------:R-:W-:Y:S04]  /*3830*/  DEPBAR.LE SB2, 0x36 ;  /* 0x0000ad800000791a */ /* 0x000fe80000000000 */
[----:B------:R-:W2:Y:S02]  /*3840*/  UTCATOMSWS.2CTA.FIND_AND_SET.ALIGN UP0, UR4, UR4 ;  /* 0x00000004000475e3 */ /* 0x000ea40008200800 */
[----:B--2---:R-:W-:Y:S01]  /*3850*/  MOV R11, UR4 ;  /* 0x00000004000b7c02 */ /* 0x004fe20008000f00 */
[----:B------:R-:W-:Y:S06]  /*3860*/  BRA.U UP0, `(.L_x_67) ;  /* 0x0000000100187547 */ /* 0x000fec000b800000 */
.L_x_68:
[----:B------:R-:W-:Y:S05]  /*3870*/  NANOSLEEP 0x64 ;  /* 0x000000640000795d */ /* 0x000fea0003800000 */
[----:B------:R-:W-:-:S05]  /*3880*/  UMOV UR4, 0x10 ;  /* 0x0000001000047882 */ /* 0x000fca0000000000 */
[----:B------:R-:W-:Y:S04]  /*3890*/  DEPBAR.LE SB2, 0x36 ;  /* 0x0000ad800000791a */ /* 0x000fe80000000000 */
[----:B------:R-:W2:Y:S02]  /*38a0*/  UTCATOMSWS.2CTA.FIND_AND_SET.ALIGN UP0, UR4, UR4 ;  /* 0x00000004000475e3 */ /* 0x000ea40008200800 */
[----:B--2---:R-:W-:Y:S01]  /*38b0*/  MOV R11, UR4 ;  /* 0x00000004000b7c02 */ /* 0x004fe20008000f00 */
[----:B------:R-:W-:Y:S05]  /*38c0*/  BRA.U !UP0, `(.L_x_68) ;  /* 0xfffffffd08e87547 */ /* 0x000fea000b83ffff */
.L_x_67:
[----:B------:R-:W2:Y:S01]  /*38d0*/  LDS R7, [UR5+0x10] ;  /* 0x00001005ff077984 */ /* 0x000ea20008000800 */
[----:B------:R-:W-:Y:S01]  /*38e0*/  IMAD.U32 R5, RZ, RZ, UR6 ;  /* 0x00000006ff057e24 */ /* 0x000fe2000f8e00ff */
[----:B------:R-:W-:-:S03]  /*38f0*/  MOV R4, UR69 ;  /* 0x0000004500047c02 */ /* 0x000fc60008000f00 */
[----:B------:R-:W-:Y:S01]  /*3900*/  VIADD R5, R5, 0x170 ;  /* 0x0000017005057836 */ /* 0x000fe20000000000 */
[----:B--2---:R-:W-:-:S04]  /*3910*/  SHF.L.U32 R7, R7, 0x1f, RZ ;  /* 0x0000001f07077819 */ /* 0x004fc800000006ff */
[----:B------:R-:W2:Y:S02]  /*3920*/  SYNCS.PHASECHK.TRANS64.TRYWAIT P0, [UR5+0x8], R7 ;  /* 0x00000807ff0075a7 */ /* 0x000ea40008001105 */
[----:B--2---:R-:W-:Y:S05]  /*3930*/  @P0 BRA `(.L_x_69) ;  /* 0x0000000000080947 */ /* 0x004fea0003800000 */
[----:B------:R-:W2:Y:S02]  /*3940*/  SYNCS.PHASECHK.TRANS64.TRYWAIT P0, [UR5+0x8], R7 ;  /* 0x00000807ff0075a7 */ /* 0x000ea40008001105 */
[----:B--2---:R-:W-:Y:S05]  /*3950*/  @!P0 BRA `(.L_x_70) ;  /* 0x0000005000808947 */ /* 0x004fea0003800000 */
.L_x_69:
[----:B--2---:R-:W-:Y:S01]  /*3960*/  HFMA2 R0, -RZ, RZ, 0, 5.9604644775390625e-08 ;  /* 0x00000001ff007431 */ /* 0x004fe200000001ff */
[----:B------:R-:W-:Y:S01]  /*3970*/  UPRMT UR4, UR69, 0x654, UR7 ;  /* 0x0000065445047896 */ /* 0x000fe20008000007 */
[----:B------:R-:W-:Y:S01]  /*3980*/  IMAD.MOV.U32 R8, RZ, RZ, 0xffff ;  /* 0x0000ffffff087424 */ /* 0x000fe200078e00ff */
[----:B------:R-:W-:Y:S01]  /*3990*/  PRMT R4, R4, 0x654, R5 ;  /* 0x0000065404047816 */ /* 0x000fe20000000005 */
[----:B------:R-:W-:Y:S02]  /*39a0*/  IMAD.MOV.U32 R6, RZ, RZ, 0x4 ;  /* 0x00000004ff067424 */ /* 0x000fe400078e00ff */
[----:B------:R-:W-:Y:S01]  /*39b0*/  IMAD.SHL.U32 R9, R11, 0x20, RZ ;  /* 0x000000200b097824 */ /* 0x000fe200078e00ff */
[----:B------:R-:W-:Y:S02]  /*39c0*/  MOV R5, UR4 ;  /* 0x0000000400057c02 */ /* 0x000fe40008000f00 */
[-C--:B------:R-:W-:Y:S01]  /*39d0*/  SHF.L.U32 R8, R8, R11.reuse, RZ ;  /* 0x0000000b08087219 */ /* 0x080fe200000006ff */
[----:B------:R2:W-:Y:S01]  /*39e0*/  SYNCS.ARRIVE.TRANS64.RED RZ, [UR4], R6 ;  /* 0x00000006ffff79a7 */ /* 0x0005e20008000404 */
[----:B------:R-:W-:Y:S01]  /*39f0*/  SHF.L.U32 R7, R0, R11, RZ ;  /* 0x0000000b00077219 */ /* 0x000fe200000006ff */
[----:B------:R2:W-:Y:S04]  /*3a00*/  STS [UR6+0x170], R9 ;  /* 0x00017009ff007988 */ /* 0x0005e80008000806 */
[----:B------:R2:W-:Y:S04]  /*3a10*/  STAS [R4.64], R11 ;  /* 0x0000000b04007dbd */ /* 0x0005e8000c0008ff */
[----:B------:R2:W-:Y:S04]  /*3a20*/  ATOMS.OR RZ, [UR5+0x14], R8 ;  /* 0x00001408ffff798c */ /* 0x0005e8000b000005 */
[----:B------:R2:W-:Y:S04]  /*3a30*/  ATOMS.OR RZ, [UR5+0x18], R7 ;  /* 0x00001807ffff798c */ /* 0x0005e8000b000005 */
[----:B------:R2:W-:Y:S02]  /*3a40*/  ATOMS.XOR RZ, [UR5+0x10], R0 ;  /* 0x00001000ffff798c */ /* 0x0005e4000b800005 */
.L_x_66:
[----:B-1----:R-:W-:Y:S05]  /*3a50*/  BSYNC B0 ;  /* 0x0000000000007941 */ /* 0x002fea0003800000 */
.L_x_65:
[----:B------:R-:W-:Y:S05]  /*3a60*/  BRA.U UP1, `(.L_x_71) ;  /* 0x00000001016c7547 */ /* 0x000fea000b800000 */
[----:B------:R-:W-:-:S03]  /*3a70*/  UMOV UR4, 0xffffffff ;  /* 0xffffffff00047882 */ /* 0x000fc60000000000 */
[----:B------:R-:W-:Y:S05]  /*3a80*/  BRA.DIV UR4, `(.L_x_72) ;  /* 0x00000052044c7947 */ /* 0x000fea000b800000 */
[----:B------:R-:W-:-:S13]  /*3a90*/  ELECT P0, URZ, PT ;  /* 0x0000000000ff782f */ /* 0x000fda0003800000 */
.L_x_166:
[----:B------:R-:W-:Y:S05]  /*3aa0*/  @!P0 BRA `(.L_x_71) ;  /* 0x00000000005c8947 */ /* 0x000fea0003800000 */
[----:B--2---:R-:W2:Y:S02]  /*3ab0*/  LDS R5, [UR5+0x10] ;  /* 0x00001005ff057984 */ /* 0x004ea40008000800 */
[----:B--2---:R-:W-:-:S04]  /*3ac0*/  SHF.L.U32 R5, R5, 0x1f, RZ ;  /* 0x0000001f05057819 */ /* 0x004fc800000006ff */
[----:B------:R-:W2:Y:S02]  /*3ad0*/  SYNCS.PHASECHK.TRANS64.TRYWAIT P0, [UR5+0x8], R5 ;  /* 0x00000805ff0075a7 */ /* 0x000ea40008001105 */
[----:B--2---:R-:W-:Y:S05]  /*3ae0*/  @P0 BRA `(.L_x_73) ;  /* 0x0000000000080947 */ /* 0x004fea0003800000 */
[----:B------:R-:W2:Y:S02]  /*3af0*/  SYNCS.PHASECHK.TRANS64.TRYWAIT P0, [UR5+0x8], R5 ;  /* 0x00000805ff0075a7 */ /* 0x000ea40008001105 */
[----:B--2---:R-:W-:Y:S05]  /*3b00*/  @!P0 BRA `(.L_x_74) ;  /* 0x0000005000508947 */ /* 0x004fea0003800000 */
.L_x_73:
[----:B------:R-:W3:Y:S01]  /*3b10*/  LDS R7, [UR6+0x170] ;  /* 0x00017006ff077984 */ /* 0x000ee20008000800 */
[----:B--2---:R-:W-:Y:S02]  /*3b20*/  HFMA2 R0, -RZ, RZ, 0, 5.9604644775390625e-08 ;  /* 0x00000001ff007431 */ /* 0x004fe400000001ff */
[----:B------:R-:W-:Y:S01]  /*3b30*/  IMAD.MOV.U32 R4, RZ, RZ, 0xffff ;  /* 0x0000ffffff047424 */ /* 0x000fe200078e00ff */
[----:B------:R-:W-:Y:S01]  /*3b40*/  UPRMT UR4, UR69, 0x654, UR7 ;  /* 0x0000065445047896 */ /* 0x000fe20008000007 */
[----:B---3--:R-:W-:-:S03]  /*3b50*/  IMAD.SHL.U32 R5, R7, 0x20, RZ ;  /* 0x0000002007057824 */ /* 0x008fc600078e00ff */
[-C--:B------:R-:W-:Y:S02]  /*3b60*/  SHF.L.U32 R4, R4, R7.reuse, RZ ;  /* 0x0000000704047219 */ /* 0x080fe400000006ff */
[----:B------:R-:W-:Y:S01]  /*3b70*/  SHF.L.U32 R7, R0, R7, RZ ;  /* 0x0000000700077219 */ /* 0x000fe200000006ff */
[----:B------:R3:W-:Y:S04]  /*3b80*/  STS [UR6+0x170], R5 ;  /* 0x00017005ff007988 */ /* 0x0007e80008000806 */
[----:B------:R3:W-:Y:S04]  /*3b90*/  ATOMS.OR RZ, [UR5+0x14], R4 ;  /* 0x00001404ffff798c */ /* 0x0007e8000b000005 */
[----:B------:R3:W-:Y:S01]  /*3ba0*/  ATOMS.OR RZ, [UR5+0x18], R7 ;  /* 0x00001807ffff798c */ /* 0x0007e2000b000005 */
[----:B------:R-:W-:Y:S03]  /*3bb0*/  SYNCS.ARRIVE.TRANS64.RED.A1T0 RZ, [UR4], RZ ;  /* 0x000000ffffff79a7 */ /* 0x000fe60008100404 */
[----:B------:R3:W-:Y:S01]  /*3bc0*/  ATOMS.XOR RZ, [UR5+0x10], R0 ;  /* 0x00001000ffff798c */ /* 0x0007e2000b800005 */
[----:B------:R-:W-:Y:S05]  /*3bd0*/  BRA `(.L_x_71) ;  /* 0x0000000000107947 */ /* 0x000fea0003800000 */
.L_x_64:
[----:B------:R-:W-:Y:S02]  /*3be0*/  MOV R0, 0xffffffff ;  /* 0xffffffff00007802 */ /* 0x000fe40000000f00 */
[----:B------:R-:W-:-:S03]  /*3bf0*/  MOV R4, 0x3c20 ;  /* 0x00003c2000047802 */ /* 0x000fc60000000f00 */
[----:B------:R2:W-:Y:S04]  /*3c00*/  STS [UR6+0x170], R0 ;  /* 0x00017000ff007988 */ /* 0x0005e80008000806 */
[----:B-12--5:R-:W-:Y:S05]  /*3c10*/  CALL.REL.NOINC `($__internal_1_$__cuda_sm10x_tcgen05_guardrail_trap_phase_invalid_during_alloc) ;  /* 0x0000005400b07944 */ /* 0x026fea0003c00000 */
.L_x_71:
[----:B------:R-:W-:Y:S05]  /*3c20*/  WARPSYNC.ALL ;  /* 0x0000000000007948 */ /* 0x000fea0003800000 */
[----:B------:R-:W4:Y:S01]  /*3c30*/  S2UR UR4, SR_CgaCtaId ;  /* 0x00000000000479c3 */ /* 0x000f220000008800 */
[----:B------:R-:W-:Y:S01]  /*3c40*/  UMOV UR41, 0x400 ;  /* 0x0000040000297882 */ /* 0x000fe20000000000 */
[----:B------:R-:W-:-:S06]  /*3c50*/  NOP ;  /* 0x0000000000007918 */ /* 0x000fcc0000000000 */
[----:B------:R-:W-:Y:S06]  /*3c60*/  BAR.ARV 0x6, 0xa0 ;  /* 0x0182800000007b1d */ /* 0x000fec0000002000 */
[----:B------:R-:W1:Y:S01]  /*3c70*/  LDCU UR6, c[0x0][0x38c] ;  /* 0x00007180ff0677ac */ /* 0x000e620008000800 */
[----:B------:R-:W-:Y:S01]  /*3c80*/  LOP3.LUT R3, R3, 0xffff, RZ, 0xc0, !PT ;  /* 0x0000ffff03037812 */ /* 0x000fe200078ec0ff */
[----:B--2---:R-:W-:Y:S01]  /*3c90*/  IMAD.MOV.U32 R9, RZ, RZ, 0x1 ;  /* 0x00000001ff097424 */ /* 0x004fe200078e00ff */
[----:B------:R-:W-:Y:S01]  /*3ca0*/  LOP3.LUT R2, R2, 0xffff, RZ, 0xc0, !PT ;  /* 0x0000ffff02027812 */ /* 0x000fe200078ec0ff */
[----:B------:R-:W-:Y:S01]  /*3cb0*/  IMAD.MOV.U32 R8, RZ, RZ, RZ ;  /* 0x000000ffff087224 */ /* 0x000fe200078e00ff */
[----:B------:R-:W-:Y:S01]  /*3cc0*/  R2UR UR43, R3 ;  /* 0x00000000032b72ca */ /* 0x000fe200000e0000 */
[----:B------:R-:W-:Y:S01]  /*3cd0*/  UMOV UR47, URZ ;  /* 0x000000ff002f7c82 */ /* 0x000fe20008000000 */
[----:B------:R-:W-:-:S02]  /*3ce0*/  R2UR UR65, R2 ;  /* 0x00000000024172ca */ /* 0x000fc400000e0000 */
[----:B------:R-:W-:Y:S01]  /*3cf0*/  CS2R R2, SRZ ;  /* 0x0000000000027805 */ /* 0x000fe2000001ff00 */
[----:B------:R-:W-:Y:S01]  /*3d00*/  UMOV UR38, URZ ;  /* 0x000000ff00267c82 */ /* 0x000fe20008000000 */
[----:B----4-:R-:W-:Y:S01]  /*3d10*/  ULEA UR41, UR4, UR41, 0x18 ;  /* 0x0000002904297291 */ /* 0x010fe2000f8ec0ff */
[----:B------:R-:W-:Y:S01]  /*3d20*/  UMOV UR37, URZ ;  /* 0x000000ff00257c82 */ /* 0x000fe20008000000 */
[----:B------:R-:W-:Y:S02]  /*3d30*/  UISETP.NE.AND UP3, UPT, UR68, URZ, UPT ;  /* 0x000000ff4400728c */ /* 0x000fe4000bf65270 */
[----:B------:R-:W-:Y:S02]  /*3d40*/  UIADD3 UR5, UPT, UPT, UR41, 0x6400, URZ ;  /* 0x0000640029057890 */ /* 0x000fe4000fffe0ff */
[----:B------:R-:W-:-:S03]  /*3d50*/  UIADD3 UR4, UPT, UPT, UR41, 0x26400, URZ ;  /* 0x0002640029047890 */ /* 0x000fc6000fffe0ff */
[----:B---3--:R-:W2:Y:S01]  /*3d60*/  LDS R0, [UR41+0x170] ;  /* 0x00017029ff007984 */ /* 0x008ea20008000800 */
[----:B-1----:R-:W-:Y:S02]  /*3d70*/  UIADD3 UR6, UPT, UPT, UR6, 0x3f, URZ ;  /* 0x0000003f06067890 */ /* 0x002fe4000fffe0ff */
[----:B------:R-:W-:Y:S02]  /*3d80*/  USHF.R.U32.HI UR5, URZ, 0x4, UR5 ;  /* 0x00000004ff057899 */ /* 0x000fe40008011605 */
[----:B------:R-:W-:Y:S02]  /*3d90*/  USHF.R.S32.HI UR64, URZ, 0x1f, UR6 ;  /* 0x0000001fff407899 */ /* 0x000fe40008011406 */
[----:B------:R-:W-:Y:S02]  /*3da0*/  USHF.R.U32.HI UR4, URZ, 0x4, UR4 ;  /* 0x00000004ff047899 */ /* 0x000fe40008011604 */
[----:B------:R-:W-:Y:S02]  /*3db0*/  ULEA.HI UR64, UR64, UR6, URZ, 0x6 ;  /* 0x0000000640407291 */ /* 0x000fe4000f8f30ff */
[----:B------:R-:W-:-:S02]  /*3dc0*/  ULOP3.LUT UR5, UR5, 0x3fff, URZ, 0xc0, !UPT ;  /* 0x00003fff05057892 */ /* 0x000fc4000f8ec0ff */
[----:B------:R-:W-:Y:S02]  /*3dd0*/  USHF.R.S32.HI UR64, URZ, 0x6, UR64 ;  /* 0x00000006ff407899 */ /* 0x000fe40008011440 */
[----:B------:R-:W-:Y:S02]  /*3de0*/  ULOP3.LUT UR45, UR4, 0x3fff, URZ, 0xc0, !UPT ;  /* 0x00003fff042d7892 */ /* 0x000fe4000f8ec0ff */
[----:B------:R-:W-:Y:S01]  /*3df0*/  UISETP.LT.AND UP0, UPT, UR64, 0x1, UPT ;  /* 0x000000014000788c */ /* 0x000fe2000bf01270 */
[----:B------:R-:W-:Y:S01]  /*3e00*/  UMOV UR62, 0x0 ;  /* 0x00000000003e7882 */ /* 0x000fe20000000000 */
        /* <DEDUP_REMOVED lines=9> */
[----:B------:R-:W-:-:S02]  /*3ea0*/  ULOP3.LUT UR44, UR5, 0x10000, URZ, 0xfc, !UPT ;  /* 0x00010000052c7892 */ /* 0x000fc4000f8efcff */
[----:B------:R-:W-:Y:S02]  /*3eb0*/  ULOP3.LUT UR45, UR45, 0x10000, URZ, 0xfc, !UPT ;  /* 0x000100002d2d7892 */ /* 0x000fe4000f8efcff */
[----:B------:R-:W-:Y:S01]  /*3ec0*/  USEL UR66, UR64, 0x1, !UP0 ;  /* 0x0000000140427887 */ /* 0x000fe2000c000000 */
[----:B------:R-:W-:Y:S01]  /*3ed0*/  UMOV UR52, 0x0 ;  /* 0x0000000000347882 */ /* 0x000fe20000000000 */
[----:B------:R-:W-:Y:S01]  /*3ee0*/  UMOV UR53, 0x8100910 ;  /* 0x0810091000357882 */ /* 0x000fe20000000000 */
[----:B------:R-:W-:Y:S01]  /*3ef0*/  UMOV UR50, 0x0 ;  /* 0x0000000000327882 */ /* 0x000fe20000000000 */
[----:B------:R-:W-:Y:S01]  /*3f00*/  UMOV UR51, 0x8100910 ;  /* 0x0810091000337882 */ /* 0x000fe20000000000 */
[----:B------:R-:W-:Y:S01]  /*3f10*/  UMOV UR48, 0x0 ;  /* 0x0000000000307882 */ /* 0x000fe20000000000 */
[----:B--2---:R-:W-:Y:S01]  /*3f20*/  R2UR UR67, R0 ;  /* 0x00000000004372ca */ /* 0x004fe200000e0000 */
[----:B------:R-:W-:-:S14]  /*3f30*/  UMOV UR49, 0x8100910 ;  /* 0x0810091000317882 */ /* 0x000fdc0000000000 */
.L_x_82:
[C---:B------:R-:W-:Y:S02]  /*3f40*/  LEA R0, R8.reuse, UR41, 0x3 ;  /* 0x0000002908007c11 */ /* 0x040fe4000f8e18ff */
[----:B------:R-:W-:Y:S02]  /*3f50*/  SHF.L.U32 R5, R3, 0x1f, RZ ;  /* 0x0000001f03057819 */ /* 0x000fe400000006ff */
[----:B------:R-:W-:Y:S02]  /*3f60*/  LEA R4, R8, UR41, 0x4 ;  /* 0x0000002908047c11 */ /* 0x000fe4000f8e20ff */
[----:B------:R-:W1:Y:S02]  /*3f70*/  SYNCS.PHASECHK.TRANS64.TRYWAIT P0, [R0+URZ+0xc0], R5 ;  /* 0x0000c005000075a7 */ /* 0x000e6400080011ff */
[----:B-1-3--:R-:W-:Y:S05]  /*3f80*/  @!P0 BRA `(.L_x_75) ;  /* 0x0000004c00488947 */ /* 0x00afea0003800000 */
.L_x_167:
[----:B-1----:R-:W1:Y:S01]  /*3f90*/  LDS.128 R4, [R4+0x150] ;  /* 0x0001500004047984 */ /* 0x002e620000000c00 */
[----:B------:R-:W-:Y:S02]  /*3fa0*/  VIADD R0, R0, 0xd0 ;  /* 0x000000d000007836 */ /* 0x000fe40000000000 */
[----:B------:R-:W-:Y:S01]  /*3fb0*/  VIADD R8, R8, 0x1 ;  /* 0x0000000108087836 */ /* 0x000fe20000000000 */
[----:B------:R-:W-:Y:S01]  /*3fc0*/  @!PT LDS RZ, [RZ] ;  /* 0x00000000fffff984 */ /* 0x000fe20000000800 */
[----:B------:R-:W-:Y:S01]  /*3fd0*/  @!PT LDS RZ, [RZ] ;  /* 0x00000000fffff984 */ /* 0x000fe20000000800 */
[----:B------:R-:W-:Y:S01]  /*3fe0*/  @!PT LDS RZ, [RZ] ;  /* 0x00000000fffff984 */ /* 0x000fe20000000800 */
[----:B------:R-:W-:Y:S01]  /*3ff0*/  @!PT LDS RZ, [RZ] ;  /* 0x00000000fffff984 */ /* 0x000fe20000000800 */
[----:B------:R2:W-:Y:S06]  /*4000*/  MEMBAR.ALL.CTA ;  /* 0x0000000000007992 */ /* 0x0005ec0000008000 */
[----:B--2---:R-:W2:Y:S01]  /*4010*/  FENCE.VIEW.ASYNC.S ;  /* 0x00000000000073c6 */ /* 0x004ea20000000000 */
[----:B------:R-:W-:-:S04]  /*4020*/  PRMT R0, RZ, 0x654, R0 ;  /* 0x00000654ff007816 */ /* 0x000fc80000000000 */
[----:B--2---:R2:W-:Y:S01]  /*4030*/  SYNCS.ARRIVE.TRANS64.RED.A1T0 RZ, [R0+URZ], RZ ;  /* 0x000000ff00ff79a7 */ /* 0x0045e200081004ff */
[----:B-1----:R-:W-:Y:S01]  /*4040*/  LOP3.LUT P1, RZ, R6, 0x1, RZ, 0xc0, !PT ;  /* 0x0000000106ff7812 */ /* 0x002fe2000782c0ff */
[----:B--2---:R-:W-:-:S12]  /*4050*/  BRA.U UP3, `(.L_x_76) ;  /* 0x0000000503587547 */ /* 0x004fd8000b800000 */
[----:B------:R-:W1:Y:S01]  /*4060*/  LDCU UR4, c[0x0][0x38c] ;  /* 0x00007180ff0477ac */ /* 0x000e620008000800 */
[----:B------:R-:W-:Y:S02]  /*4070*/  PLOP3.LUT P2, PT, PT, PT, PT, 0x80, 0x8 ;  /* 0x000000000008781c */ /* 0x000fe40003f4f070 */
[----:B------:R-:W-:Y:S01]  /*4080*/  SHF.L.U32 R5, R9, 0x1f, RZ ;  /* 0x0000001f09057819 */ /* 0x000fe200000006ff */
[----:B------:R-:W-:Y:S02]  /*4090*/  ULEA UR46, UR47, UR41, 0x3 ;  /* 0x000000292f2e7291 */ /* 0x000fe4000f8e18ff */
[----:B------:R-:W-:Y:S02]  /*40a0*/  ULEA UR36, UR47, UR67, 0x5 ;  /* 0x000000432f247291 */ /* 0x000fe4000f8e28ff */
[----:B-1----:R-:W-:-:S06]  /*40b0*/  UISETP.GE.AND UP0, UPT, UR4, 0x1, UPT ;  /* 0x000000010400788c */ /* 0x002fcc000bf06270 */
[----:B------:R-:W-:-:S05]  /*40c0*/  PLOP3.LUT P0, PT, PT, PT, UP0, 0x80, 0x8 ;  /* 0x000000000008781c */ /* 0x000fca0003f0f008 */
[----:B------:R-:W-:-:S08]  /*40d0*/  @UP0 ULEA UR4, UR38, UR41, 0x3 ;  /* 0x0000002926040291 */ /* 0x000fd0000f8e18ff */
[----:B------:R-:W-:-:S04]  /*40e0*/  @P0 SHF.L.U32 R0, R2, 0x1f, RZ ;  /* 0x0000001f02000819 */ /* 0x000fc800000006ff */
[----:B------:R1:W2:Y:S01]  /*40f0*/  @P0 SYNCS.PHASECHK.TRANS64.TRYWAIT P2, [UR4], R0 ;  /* 0x00000000ff0005a7 */ /* 0x0002a20008041104 */
[----:B------:R-:W3:Y:S02]  /*4100*/  SYNCS.PHASECHK.TRANS64.TRYWAIT P0, [UR46+0x100], R5 ;  /* 0x00010005ff0075a7 */ /* 0x000ee4000800112e */
[----:B-123--:R-:W-:Y:S05]  /*4110*/  @!P0 BRA `(.L_x_77) ;  /* 0x0000004800f88947 */ /* 0x00efea0003800000 */
.L_x_169:
[----:B------:R-:W-:Y:S01]  /*4120*/  UMOV UR42, UR37 ;  /* 0x00000025002a7c82 */ /* 0x000fe20008000000 */
[----:B------:R-:W-:Y:S05]  /*4130*/  BRA.U !UP0, `(.L_x_78) ;  /* 0x0000000508107547 */ /* 0x000fea000b800000 */
[----:B------:R-:W-:Y:S02]  /*4140*/  UIADD3 UR42, UPT, UPT, UR66, UR37, URZ ;  /* 0x00000025422a7290 */ /* 0x000fe4000fffe0ff */
[----:B------:R-:W-:Y:S01]  /*4150*/  UPLOP3.LUT UP2, UPT, UPT, UPT, UPT, 0x40, 0x4 ;  /* 0x000000000004789c */ /* 0x000fe20003f4e870 */
[----:B------:R-:W-:Y:S01]  /*4160*/  UMOV UR39, UR64 ;  /* 0x0000004000277c82 */ /* 0x000fe20008000000 */
[----:B------:R-:W-:-:S09]  /*4170*/  UMOV UR5, UR38 ;  /* 0x0000002600057c82 */ /* 0x000fd20008000000 */
.L_x_81:
[----:B------:R-:W-:Y:S01]  /*4180*/  ULEA UR7, UR5, UR41, 0x3 ;  /* 0x0000002905077291 */ /* 0x000fe2000f8e18ff */
[----:B--23--:R-:W-:Y:S11]  /*4190*/  @P2 BRA `(.L_x_79) ;  /* 0x00000000000c2947 */ /* 0x00cff60003800000 */
[----:B-1----:R-:W-:Y:S04]  /*41a0*/  SHF.L.U32 R5, R2, 0x1f, RZ ;  /* 0x0000001f02057819 */ /* 0x002fe800000006ff */
[----:B------:R-:W1:Y:S02]  /*41b0*/  SYNCS.PHASECHK.TRANS64.TRYWAIT P0, [UR7], R5 ;  /* 0x00000005ff0075a7 */ /* 0x000e640008001107 */
[----:B-1----:R-:W-:Y:S05]  /*41c0*/  @!P0 BRA `(.L_x_80) ;  /* 0x0000004800e48947 */ /* 0x002fea0003800000 */
.L_x_79:
[----:B------:R-:W-:Y:S01]  /*41d0*/  UISETP.NE.AND UP0, UPT, UR39, 0x1, UPT ;  /* 0x000000012700788c */ /* 0x000fe2000bf05270 */
[----:B------:R-:W-:Y:S01]  /*41e0*/  PLOP3.LUT P2, PT, PT, PT, PT, 0x80, 0x8 ;  /* 0x000000000008781c */ /* 0x000fe20003f4f070 */
[----:B------:R-:W-:Y:S02]  /*41f0*/  UIADD3 UR4, UPT, UPT, UR5, 0x1, URZ ;  /* 0x0000000105047890 */ /* 0x000fe4000fffe0ff */
[----:B------:R-:W-:Y:S02]  /*4200*/  UIADD3 UR40, UPT, UPT, UR7, 0x40, URZ ;  /* 0x0000004007287890 */ /* 0x000fe4000fffe0ff */
[----:B------:R-:W-:Y:S01]  /*4210*/  UISETP.NE.AND UP1, UPT, UR4, 0x8, UPT ;  /* 0x000000080400788c */ /* 0x000fe2000bf25270 */
[----:B------:R-:W-:Y:S01]  /*4220*/  PLOP3.LUT P0, PT, PT, PT, UP0, 0x80, 0x8 ;  /* 0x000000000008781c */ /* 0x000fe20003f0f008 */
[----:B------:R-:W-:Y:S02]  /*4230*/  UIADD3 UR37, UPT, UPT, UR37, 0x1, URZ ;  /* 0x0000000125257890 */ /* 0x000fe4000fffe0ff */
[----:B------:R-:W-:Y:S02]  /*4240*/  USEL UR6, URZ, 0x1, UP1 ;  /* 0x00000001ff067887 */ /* 0x000fe40008800000 */
[----:B------:R-:W-:Y:S02]  /*4250*/  USEL UR38, UR4, URZ, UP1 ;  /* 0x000000ff04267287 */ /* 0x000fe40008800000 */
[----:B------:R-:W-:Y:S02]  /*4260*/  UIADD3 UR39, UPT, UPT, UR39, -0x1, URZ ;  /* 0xffffffff27277890 */ /* 0x000fe4000fffe0ff */
[----:B------:R-:W-:Y:S01]  /*4270*/  @UP0 ULEA UR4, UR38, UR41, 0x3 ;  /* 0x0000002926040291 */ /* 0x000fe2000f8e18ff */
[----:B------:R-:W-:Y:S01]  /*4280*/  LOP3.LUT R2, R2, UR6, RZ, 0x3c, !PT ;  /* 0x0000000602027c12 */ /* 0x000fe2000f8e3cff */
[----:B------:R-:W-:Y:S02]  /*4290*/  ULEA UR6, UR5, UR45, 0x9 ;  /* 0x0000002d05067291 */ /* 0x000fe4000f8e48ff */
[----:B------:R-:W-:Y:S01]  /*42a0*/  UISETP.NE.AND UP0, UPT, UR37, UR42, UPT ;  /* 0x0000002a2500728c */ /* 0x000fe2000bf05270 */
[----:B-1----:R-:W-:Y:S01]  /*42b0*/  @P0 SHF.L.U32 R0, R2, 0x1f, RZ ;  /* 0x0000001f02000819 */ /* 0x002fe200000006ff */
[----:B------:R-:W-:Y:S02]  /*42c0*/  UIADD3 UR34, UPT, UPT, UR6, 0x2, URZ ;  /* 0x0000000206227890 */ /* 0x000fe4000fffe0ff */
[----:B------:R-:W-:Y:S01]  /*42d0*/  UIADD3 UR30, UPT, UPT, UR6, 0x4, URZ ;  /* 0x00000004061e7890 */ /* 0x000fe2000fffe0ff */
[----:B------:R2:W3:Y:S01]  /*42e0*/  @P0 SYNCS.PHASECHK.TRANS64.TRYWAIT P2, [UR4], R0 ;  /* 0x00000000ff0005a7 */ /* 0x0004e20008041104 */
[----:B------:R-:W-:Y:S02]  /*42f0*/  ULEA UR4, UR5, UR44, 0xa ;  /* 0x0000002c05047291 */ /* 0x000fe4000f8e50ff */
[----:B------:R-:W-:Y:S02]  /*4300*/  UIADD3 UR26, UPT, UPT, UR6, 0x6, URZ ;  /* 0x00000006061a7890 */ /* 0x000fe4000fffe0ff */
        /* <DEDUP_REMOVED lines=10> */
[----:B------:R-:W-:Y:S01]  /*43b0*/  UIADD3 UR8, UPT, UPT, UR4, 0x206, URZ ;  /* 0x0000020604087890 */ /* 0x000fe2000fffe0ff */
[----:B------:R-:W-:Y:S01]  /*43c0*/  UMOV UR7, 0x40004040 ;  /* 0x4000404000077882 */ /* 0x000fe20000000000 */
[----:B------:R-:W-:Y:S01]  /*43d0*/  UMOV UR5, 0x40004040 ;  /* 0x4000404000057882 */ /* 0x000fe20000000000 */
[----:B------:R-:W-:Y:S01]  /*43e0*/  UMOV UR35, 0x40004040 ;  /* 0x4000404000237882 */ /* 0x000fe20000000000 */
[----:B------:R1:W-:Y:S01]  /*43f0*/  UTCHMMA.2CTA gdesc[UR4], gdesc[UR6], tmem[UR36], tmem[UR62], idesc[UR63], UP2 ;  /* 0x00ff3e06040075ea */ /* 0x0003e20009200024 */
[----:B------:R-:W-:Y:S01]  /*4400*/  UPLOP3.LUT UP2, UPT, UPT, UPT, UPT, 0x80, 0x8 ;  /* 0x000000000008789c */ /* 0x000fe20003f4f070 */
[----:B------:R-:W-:Y:S01]  /*4410*/  UMOV UR33, 0x40004040 ;  /* 0x4000404000217882 */ /* 0x000fe20000000000 */
[----:B------:R-:W-:Y:S01]  /*4420*/  UMOV UR31, 0x40004040 ;  /* 0x40004040001f7882 */ /* 0x000fe20000000000 */
[----:B------:R2:W-:Y:S01]  /*4430*/  UTCHMMA.2CTA gdesc[UR32], gdesc[UR34], tmem[UR36], tmem[UR60], idesc[UR61], UPT ;  /* 0x00ff3c22200075ea */ /* 0x0005e2000ba00024 */
        /* <DEDUP_REMOVED lines=14> */
[----:B------:R-:W-:Y:S01]  /*4520*/  UMOV UR9, 0x40004040 ;  /* 0x4000404000097882 */ /* 0x000fe20000000000 */
[----:B------:R2:W-:Y:S01]  /*4530*/  UTCHMMA.2CTA gdesc[UR12], gdesc[UR14], tmem[UR36], tmem[UR50], idesc[UR51], UPT ;  /* 0x00ff320e0c0075ea */ /* 0x0005e2000ba00024 */
[----:B------:R2:W-:Y:S01]  /*4540*/  UTCHMMA.2CTA gdesc[UR8], gdesc[UR10], tmem[UR36], tmem[UR48], idesc[UR49], UPT ;  /* 0x00ff300a080075ea */ /* 0x0005e2000ba00024 */
[----:B------:R2:W-:Y:S01]  /*4550*/  UTCBAR.2CTA.MULTICAST [UR40], URZ, UR43 ;  /* 0x000000ff280073e9 */ /* 0x0005e2000820082b */
[----:B-1----:R-:W-:Y:S01]  /*4560*/  UMOV UR5, UR38 ;  /* 0x0000002600057c82 */ /* 0x002fe20008000000 */
[----:B------:R-:W-:Y:S05]  /*4570*/  BRA.U UP0, `(.L_x_81) ;  /* 0xfffffffd00007547 */ /* 0x000fea000b83ffff */
.L_x_78:
[----:B------:R-:W-:Y:S01]  /*4580*/  UIADD3 UR4, UPT, UPT, UR46, 0xe0, URZ ;  /* 0x000000e02e047890 */ /* 0x000fe2000fffe0ff */
[----:B------:R-:W-:-:S08]  /*4590*/  UMOV UR37, UR42 ;  /* 0x0000002a00257c82 */ /* 0x000fd00008000000 */
[----:B------:R4:W-:Y:S01]  /*45a0*/  UTCBAR.2CTA.MULTICAST [UR4], URZ, UR65 ;  /* 0x000000ff040073e9 */ /* 0x0009e20008200841 */
[----:B------:R-:W-:Y:S02]  /*45b0*/  NOP ;  /* 0x0000000000007918 */ /* 0x000fe40000000000 */
.L_x_76:
[----:B----4-:R-:W-:Y:S01]  /*45c0*/  UIADD3 UR4, UPT, UPT, UR47, 0x1, URZ ;  /* 0x000000012f047890 */ /* 0x010fe2000fffe0ff */
[----:B------:R-:W-:-:S03]  /*45d0*/  ISETP.NE.AND P0, PT, R8, 0x2, PT ;  /* 0x000000020800780c */ /* 0x000fc60003f05270 */
[----:B------:R-:W-:Y:S01]  /*45e0*/  UISETP.NE.AND UP0, UPT, UR4, 0x4, UPT ;  /* 0x000000040400788c */ /* 0x000fe2000bf05270 */
[----:B-12---:R-:W-:Y:S02]  /*45f0*/  SEL R0, RZ, 0x1, P0 ;  /* 0x00000001ff007807 */ /* 0x006fe40000000000 */
[----:B------:R-:W-:Y:S01]  /*4600*/  SEL R8, R8, RZ, P0 ;  /* 0x000000ff08087207 */ /* 0x000fe20000000000 */
[----:B------:R-:W-:Y:S01]  /*4610*/  USEL UR5, URZ, 0x1, UP0 ;  /* 0x00000001ff057887 */ /* 0x000fe20008000000 */
[----:B------:R-:W-:Y:S01]  /*4620*/  LOP3.LUT R3, R3, R0, RZ, 0x3c, !PT ;  /* 0x0000000003037212 */ /* 0x000fe200078e3cff */
[----:B------:R-:W-:-:S04]  /*4630*/  USEL UR47, UR4, URZ, UP0 ;  /* 0x000000ff042f7287 */ /* 0x000fc80008000000 */
[----:B------:R-:W-:Y:S01]  /*4640*/  LOP3.LUT R9, R9, UR5, RZ, 0x3c, !PT ;  /* 0x0000000509097c12 */ /* 0x000fe2000f8e3cff */
[----:B------:R-:W-:Y:S07]  /*4650*/  @P1 BRA `(.L_x_82) ;  /* 0xfffffff800381947 */ /* 0x000fee000383ffff */
[----:B------:R-:W1:Y:S01]  /*4660*/  S2UR UR8, SR_CgaCtaId ;  /* 0x00000000000879c3 */ /* 0x000e620000008800 */
[----:B------:R-:W-:Y:S01]  /*4670*/  ELECT P0, URZ, PT ;  /* 0x0000000000ff782f */ /* 0x000fe20003800000 */
[----:B------:R-:W-:Y:S01]  /*4680*/  HFMA2 R0, -RZ, RZ, 0, 5.9604644775390625e-08 ;  /* 0x00000001ff007431 */ /* 0x000fe200000001ff */
[----:B------:R-:W-:-:S05]  /*4690*/  UMOV UR4, 0x40 ;  /* 0x0000004000047882 */ /* 0x000fca0000000000 */
[----:B------:R-:W-:Y:S01]  /*46a0*/  UVIRTCOUNT.DEALLOC.SMPOOL 0x80 ;  /* 0x000000800000784c */ /* 0x000fe20000000000 */
[----:B------:R-:W-:Y:S02]  /*46b0*/  UISETP.NE.AND UP1, UPT, UR68, URZ, UPT ;  /* 0x000000ff4400728c */ /* 0x000fe4000bf25270 */
[----:B-1----:R-:W-:-:S09]  /*46c0*/  ULEA UR8, UR8, UR4, 0x18 ;  /* 0x0000000408087291 */ /* 0x002fd2000f8ec0ff */
[----:B------:R1:W-:Y:S01]  /*46d0*/  @P0 STS.U8 [UR8+0x1c], R0 ;  /* 0x00001c00ff000988 */ /* 0x0003e20008000008 */
[----:B------:R-:W-:Y:S05]  /*46e0*/  BRA.U UP1, `(.L_x_83) ;  /* 0x0000000101a07547 */ /* 0x000fea000b800000 */
[----:B------:R-:W-:Y:S01]  /*46f0*/  UIADD3 UR7, UPT, UPT, UR41, 0x100, URZ ;  /* 0x0000010029077890 */ /* 0x000fe2000fffe0ff */
[----:B------:R-:W-:-:S03]  /*4700*/  SHF.L.U32 R3, R9, 0x1f, RZ ;  /* 0x0000001f09037819 */ /* 0x000fc600000006ff */
[----:B------:R-:W-:-:S09]  /*4710*/  ULEA UR4, UR47, UR7, 0x3 ;  /* 0x000000072f047291 */ /* 0x000fd2000f8e18ff */
[----:B------:R-:W2:Y:S02]  /*4720*/  SYNCS.PHASECHK.TRANS64.TRYWAIT P0, [UR4], R3 ;  /* 0x00000003ff0075a7 */ /* 0x000ea40008001104 */
[----:B--2---:R-:W-:Y:S05]  /*4730*/  @!P0 BRA `(.L_x_84) ;  /* 0x0000004400a08947 */ /* 0x004fea0003800000 */
.L_x_172:
        /* <DEDUP_REMOVED lines=9> */
.L_x_174:
        /* <DEDUP_REMOVED lines=9> */
.L_x_176:
[----:B------:R-:W-:-:S04]  /*4860*/  UIADD3 UR4, UPT, UPT, UR4, 0x1, URZ ;  /* 0x0000000104047890 */ /* 0x000fc8000fffe0ff */
[----:B------:R-:W-:-:S04]  /*4870*/  UISETP.NE.AND UP0, UPT, UR4, 0x4, UPT ;  /* 0x000000040400788c */ /* 0x000fc8000bf05270 */
[----:B------:R-:W-:Y:S02]  /*4880*/  USEL UR5, URZ, 0x1, UP0 ;  /* 0x00000001ff057887 */ /* 0x000fe40008000000 */
[----:B------:R-:W-:-:S04]  /*4890*/  USEL UR4, UR4, URZ, UP0 ;  /* 0x000000ff04047287 */ /* 0x000fc80008000000 */
[----:B------:R-:W-:Y:S01]  /*48a0*/  ULEA UR4, UR4, UR7, 0x3 ;  /* 0x0000000704047291 */ /* 0x000fe2000f8e18ff */
[----:B-1----:R-:W-:-:S04]  /*48b0*/  LOP3.LUT R3, R2, UR5, RZ, 0x3c, !PT ;  /* 0x0000000502037c12 */ /* 0x002fc8000f8e3cff */
[----:B------:R-:W-:Y:S01]  /*48c0*/  SHF.L.U32 R3, R3, 0x1f, RZ ;  /* 0x0000001f03037819 */ /* 0x000fe200000006ff */
[----:B------:R-:W-:-:S04]  /*48d0*/  IMAD.U32 R0, RZ, RZ, UR4 ;  /* 0x00000004ff007e24 */ /* 0x000fc8000f8e00ff */
[----:B------:R1:W2:Y:S03]  /*48e0*/  SYNCS.PHASECHK.TRANS64.TRYWAIT P0, [R0+URZ], R3 ;  /* 0x00000003000075a7 */ /* 0x0002a600080011ff */
[----:B--2---:R-:W-:Y:S05]  /*48f0*/  @!P0 NANOSLEEP.SYNCS 0x989680 ;  /* 0x009896800000895d */ /* 0x004fea0003900000 */
[----:B------:R-:W2:Y:S02]  /*4900*/  @!P0 SYNCS.PHASECHK.TRANS64 P0, [R0+URZ], R3 ;  /* 0x00000003000085a7 */ /* 0x000ea400080010ff */
[----:B--2---:R-:W-:Y:S05]  /*4910*/  @P0 BRA `(.L_x_87) ;  /* 0x0000000000200947 */ /* 0x004fea0003800000 */
.L_x_88:
[----:B--2---:R2:W4:Y:S02]  /*4920*/  SYNCS.PHASECHK.TRANS64.TRYWAIT P0, [R0+URZ], R3 ;  /* 0x00000003000075a7 */ /* 0x00452400080011ff */
[----:B----4-:R-:W-:Y:S05]  /*4930*/  @!P0 NANOSLEEP.SYNCS 0x989680 ;  /* 0x009896800000895d */ /* 0x010fea0003900000 */
[----:B------:R-:W4:Y:S02]  /*4940*/  @!P0 SYNCS.PHASECHK.TRANS64 P0, [R0+URZ], R3 ;  /* 0x00000003000085a7 */ /* 0x000f2400080010ff */
[----:B----4-:R-:W-:Y:S05]  /*4950*/  @!P0 BRA `(.L_x_88) ;  /* 0xfffffffc00f08947 */ /* 0x010fea000383ffff */
[----:B------:R-:W-:Y:S05]  /*4960*/  BRA `(.L_x_87) ;  /* 0x00000000000c7947 */ /* 0x000fea0003800000 */
.L_x_83:
[----:B------:R-:W-:-:S04]  /*4970*/  UIADD3 UR4, UPT, UPT, UR41, 0x140, URZ ;  /* 0x0000014029047890 */ /* 0x000fc8000fffe0ff */
[----:B------:R-:W-:-:S09]  /*4980*/  UPRMT UR4, UR69, 0x654, UR4 ;  /* 0x0000065445047896 */ /* 0x000fd20008000004 */
[----:B------:R-:W-:Y:S03]  /*4990*/  SYNCS.ARRIVE.TRANS64.RED.A1T0 RZ, [UR4], RZ ;  /* 0x000000ffffff79a7 */ /* 0x000fe60008100404 */
.L_x_87:
[----:B-12---:R-:W-:Y:S01]  /*49a0*/  SHF.L.U32 R3, RZ, 0x1f, RZ ;  /* 0x0000001fff037819 */ /* 0x006fe200000006ff */
[----:B------:R-:W-:Y:S01]  /*49b0*/  UIADD3 UR4, UPT, UPT, UR41, 0x140, URZ ;  /* 0x0000014029047890 */ /* 0x000fe2000fffe0ff */
[----:B------:R-:W-:Y:S02]  /*49c0*/  PLOP3.LUT P0, PT, PT, PT, UP1, 0x80, 0x8 ;  /* 0x000000000008781c */ /* 0x000fe40003f0f018 */
[----:B------:R-:W1:Y:S02]  /*49d0*/  SYNCS.PHASECHK.TRANS64.TRYWAIT P1, [UR41+0x140], R3 ;  /* 0x00014003ff0075a7 */ /* 0x000e640008021129 */
[----:B-1----:R-:W-:Y:S09]  /*49e0*/  @!P1 BRA `(.L_x_89) ;  /* 0x00000044003c9947 */ /* 0x002ff20003800000 */
.L_x_178:
[----:B------:R-:W-:Y:S01]  /*49f0*/  @!UP1 UPRMT UR4, UR69, 0x654, UR4 ;  /* 0x0000065445049896 */ /* 0x000fe20008000004 */
[----:B------:R-:W-:Y:S01]  /*4a00*/  UMOV UR5, 0xffff ;  /* 0x0000ffff00057882 */ /* 0x000fe20000000000 */
[----:B------:R-:W-:-:S07]  /*4a10*/  UMOV UR6, 0x1 ;  /* 0x0000000100067882 */ /* 0x000fce0000000000 */
[----:B------:R-:W-:Y:S01]  /*4a20*/  @!P0 SYNCS.ARRIVE.TRANS64.RED.A1T0 RZ, [UR4], RZ ;  /* 0x000000ffffff89a7 */ /* 0x000fe20008100404 */
[----:B------:R-:W-:Y:S01]  /*4a30*/  NOP ;  /* 0x0000000000007918 */ /* 0x000fe20000000000 */
[----:B-1----:R-:W1:Y:S01]  /*4a40*/  LDS R0, [UR8+0x14] ;  /* 0x00001408ff007984 */ /* 0x002e620008000800 */
[----:B------:R-:W-:-:S04]  /*4a50*/  ULOP3.LUT UR4, UR67, 0xffff, URZ, 0xc0, !UPT ;  /* 0x0000ffff43047892 */ /* 0x000fc8000f8ec0ff */
[----:B------:R-:W-:-:S04]  /*4a60*/  USHF.R.U32.HI UR4, URZ, 0x5, UR4 ;  /* 0x00000005ff047899 */ /* 0x000fc80008011604 */
[----:B------:R-:W-:Y:S02]  /*4a70*/  USHF.L.U32 UR5, UR5, UR4, URZ ;  /* 0x0000000405057299 */ /* 0x000fe400080006ff */
[----:B------:R-:W-:-:S04]  /*4a80*/  USHF.L.U32 UR4, UR6, UR4, URZ ;  /* 0x0000000406047299 */ /* 0x000fc800080006ff */
[----:B-1----:R-:W-:-:S04]  /*4a90*/  LOP3.LUT R0, R0, UR5, RZ, 0xc0, !PT ;  /* 0x0000000500007c12 */ /* 0x002fc8000f8ec0ff */
[----:B------:R-:W-:-:S13]  /*4aa0*/  ISETP.NE.AND P0, PT, R0, UR5, PT ;  /* 0x0000000500007c0c */ /* 0x000fda000bf05270 */
[----:B------:R-:W-:Y:S05]  /*4ab0*/  @P0 BRA `(.L_x_90) ;  /* 0x0000000000580947 */ /* 0x000fea0003800000 */
[----:B------:R-:W1:Y:S02]  /*4ac0*/  LDS R0, [UR8+0x18] ;  /* 0x00001808ff007984 */ /* 0x000e640008000800 */
[----:B-1----:R-:W-:-:S04]  /*4ad0*/  LOP3.LUT R0, R0, UR4, RZ, 0xc0, !PT ;  /* 0x0000000400007c12 */ /* 0x002fc8000f8ec0ff */
[----:B------:R-:W-:-:S13]  /*4ae0*/  ISETP.NE.AND P0, PT, R0, UR4, PT ;  /* 0x0000000400007c0c */ /* 0x000fda000bf05270 */
[----:B------:R-:W-:Y:S05]  /*4af0*/  @P0 BRA `(.L_x_91) ;  /* 0x00000000003c0947 */ /* 0x000fea0003800000 */
[----:B------:R-:W1:Y:S01]  /*4b00*/  S2R R2, SR_LANEID ;  /* 0x0000000000027919 */ /* 0x000e620000000000 */
[----:B------:R-:W-:Y:S01]  /*4b10*/  ULOP3.LUT UR5, URZ, UR5, URZ, 0x33, !UPT ;  /* 0x00000005ff057292 */ /* 0x000fe2000f8e33ff */
[----:B------:R-:W-:Y:S01]  /*4b20*/  LOP3.LUT R4, RZ, UR4, RZ, 0x33, !PT ;  /* 0x00000004ff047c12 */ /* 0x000fe2000f8e33ff */
[----:B------:R-:W-:Y:S02]  /*4b30*/  VOTEU.ANY UR4, UPT, PT ;  /* 0x0000000000047886 */ /* 0x000fe400038e0100 */
[----:B------:R-:W-:Y:S01]  /*4b40*/  UFLO.U32 UR4, UR4 ;  /* 0x00000004000472bd */ /* 0x000fe200080e0000 */
[----:B------:R-:W2:Y:S01]  /*4b50*/  REDUX UR6, R4 ;  /* 0x00000000040673c4 */ /* 0x000ea20000000000 */
[----:B------:R-:W-:-:S06]  /*4b60*/  IMAD.U32 R0, RZ, RZ, UR5 ;  /* 0x00000005ff007e24 */ /* 0x000fcc000f8e00ff */
[----:B------:R4:W-:Y:S01]  /*4b70*/  UTCATOMSWS.AND URZ, UR5 ;  /* 0x0000000500ff79e3 */ /* 0x0009e20008000000 */
[----:B------:R-:W3:Y:S01]  /*4b80*/  REDUX UR7, R0 ;  /* 0x00000000000773c4 */ /* 0x000ee20000000000 */
[----:B-1----:R-:W-:Y:S01]  /*4b90*/  ISETP.EQ.U32.AND P0, PT, R2, UR4, PT ;  /* 0x0000000402007c0c */ /* 0x002fe2000bf02070 */
[----:B--2---:R-:W-:Y:S01]  /*4ba0*/  IMAD.U32 R2, RZ, RZ, UR6 ;  /* 0x00000006ff027e24 */ /* 0x004fe2000f8e00ff */
[----:B---3--:R-:W-:-:S11]  /*4bb0*/  MOV R3, UR7 ;  /* 0x0000000700037c02 */ /* 0x008fd60008000f00 */
[----:B------:R4:W-:Y:S04]  /*4bc0*/  @P0 ATOMS.AND RZ, [UR8+0x14], R3 ;  /* 0x00001403ffff098c */ /* 0x0009e8000a800008 */
[----:B------:R4:W-:Y:S01]  /*4bd0*/  @P0 ATOMS.AND RZ, [UR8+0x18], R2 ;  /* 0x00001802ffff098c */ /* 0x0009e2000a800008 */
[----:B------:R-:W-:Y:S05]  /*4be0*/  BRA `(.L_x_92) ;  /* 0x0000000000147947 */ /* 0x000fea0003800000 */
.L_x_91:
[----:B------:R-:W-:Y:S02]  /*4bf0*/  MOV R2, 0x4c10 ;  /* 0x00004c1000027802 */ /* 0x000fe40000000f00 */
[----:B---3-5:R-:W-:Y:S05]  /*4c00*/  CALL.REL.NOINC `($__internal_0_$__cuda_sm10x_tcgen05_guardrail_trap_col_being_dealloced_not_returned_by_alloc) ;  /* 0x0000004400a87944 */ /* 0x028fea0003c00000 */
[----:B------:R-:W-:Y:S05]  /*4c10*/  BRA `(.L_x_92) ;  /* 0x0000000000087947 */ /* 0x000fea0003800000 */
.L_x_90:
[----:B------:R-:W-:Y:S02]  /*4c20*/  MOV R2, 0x4c40 ;  /* 0x00004c4000027802 */ /* 0x000fe40000000f00 */
[----:B---3-5:R-:W-:Y:S05]  /*4c30*/  CALL.REL.NOINC `($__internal_2_$__cuda_sm10x_tcgen05_guardrail_trap_unallocated_columns_being_dealloced) ;  /* 0x0000004400b47944 */ /* 0x028fea0003c00000 */
.L_x_92:
[----:B------:R-:W-:Y:S01]  /*4c40*/  NOP ;  /* 0x0000000000007918 */ /* 0x000fe20000000000 */
[----:B----4-:R-:W-:Y:S05]  /*4c50*/  EXIT ;  /* 0x000000000000794d */ /* 0x010fea0003800000 */
.L_x_63:
[----:B------:R-:W-:-:S09]  /*4c60*/  UISETP.NE.OR UP0, UPT, UR22, 0x3, !UP5 ;  /* 0x000000031600788c */ /* 0x000fd2000ef05670 */
[----:B------:R-:W-:Y:S05]  /*4c70*/  BRA.U UP0, `(.L_x_93) ;  /* 0x00000011002c7547 */ /* 0x000fea000b800000 */
[----:B------:R-:W2:Y:S01]  /*4c80*/  LDCU UR37, c[0x0][0x370] ;  /* 0x00006e00ff2577ac */ /* 0x000ea20008000800 */
[----:B------:R-:W3:Y:S01]  /*4c90*/  LDC.64 R16, c[0x0][0x348] ;  /* 0x0000d200ff107b82 */ /* 0x000ee20000000a00 */
[----:B------:R-:W-:Y:S02]  /*4ca0*/  HFMA2 R13, -RZ, RZ, 0, 0 ;  /* 0x00000000ff0d7431 */ /* 0x000fe400000001ff */
[----:B------:R-:W-:Y:S01]  /*4cb0*/  IMAD.MOV.U32 R15, RZ, RZ, 0x1 ;  /* 0x00000001ff0f7424 */ /* 0x000fe200078e00ff */
[----:B------:R-:W2:Y:S01]  /*4cc0*/  LDCU.128 UR32, c[0x0][0xb10] ;  /* 0x00016200ff2077ac */ /* 0x000ea20008000c00 */
[----:B------:R-:W-:Y:S01]  /*4cd0*/  IMAD.MOV.U32 R14, RZ, RZ, RZ ;  /* 0x000000ffff0e7224 */ /* 0x000fe200078e00ff */
[----:B------:R-:W-:Y:S01]  /*4ce0*/  MOV R7, 0x2000 ;  /* 0x0000200000077802 */ /* 0x000fe20000000f00 */
[----:B------:R-:W4:Y:S01]  /*4cf0*/  LDCU UR31, c[0x0][0x374] ;  /* 0x00006e80ff1f77ac */ /* 0x000f220008000800 */
[----:B------:R-:W1:Y:S01]  /*4d00*/  LDC.64 R2, c[0x0][0x888] ;  /* 0x00022200ff027b82 */ /* 0x000e620000000a00 */
[----:B------:R-:W4:Y:S01]  /*4d10*/  LDCU UR15, c[0x0][0xb0c] ;  /* 0x00016180ff0f77ac */ /* 0x000f220008000800 */
[----:B------:R-:W4:Y:S06]  /*4d20*/  LDCU UR41, c[0x0][0xb20] ;  /* 0x00016400ff2977ac */ /* 0x000f2c0008000800 */
[----:B------:R-:W1:Y:S01]  /*4d30*/  LDC.64 R4, c[0x0][0x890] ;  /* 0x00022400ff047b82 */ /* 0x000e620000000a00 */
[----:B------:R-:W3:Y:S01]  /*4d40*/  LDCU UR4, c[0x0][0xb30] ;  /* 0x00016600ff0477ac */ /* 0x000ee20008000800 */
[----:B--2---:R-:W-:-:S02]  /*4d50*/  UIMAD.WIDE.U32 UR6, UR37, UR32, URZ ;  /* 0x00000020250672a5 */ /* 0x004fc4000f8e00ff */
[----:B----4-:R-:W-:Y:S01]  /*4d60*/  UIMAD.WIDE.U32 UR8, UR31, UR35, URZ ;  /* 0x000000231f0872a5 */ /* 0x010fe2000f8e00ff */
[----:B------:R-:W-:Y:S01]  /*4d70*/  UMOV UR29, 0x400 ;  /* 0x00000400001d7882 */ /* 0x000fe20000000000 */
[----:B------:R-:W-:-:S03]  /*4d80*/  UPLOP3.LUT UP3, UPT, UPT, UPT, UPT, 0x40, 0x4 ;  /* 0x000000000004789c */ /* 0x000fc60003f6e870 */
[----:B------:R-:W-:Y:S01]  /*4d90*/  UMOV UR6, UR7 ;  /* 0x0000000700067c82 */ /* 0x000fe20008000000 */
[----:B------:R-:W-:Y:S01]  /*4da0*/  UISETP.GE.AND UP0, UPT, UR42, 0x1, UPT ;  /* 0x000000012a00788c */ /* 0x000fe2000bf06270 */
[----:B------:R-:W-:Y:S01]  /*4db0*/  UMOV UR38, UR9 ;  /* 0x0000000900267c82 */ /* 0x000fe20008000000 */
[----:B------:R-:W-:Y:S01]  /*4dc0*/  UISETP.NE.AND UP4, UPT, UR42, 0x1, UPT ;  /* 0x000000012a00788c */ /* 0x000fe2000bf85270 */
[----:B------:R-:W2:Y:S01]  /*4dd0*/  LDCU.64 UR22, c[0x0][0xb28] ;  /* 0x00016500ff1677ac */ /* 0x000ea20008000a00 */
[----:B------:R-:W-:Y:S02]  /*4de0*/  ULEA UR29, UR53, UR29, 0x18 ;  /* 0x0000001d351d7291 */ /* 0x000fe4000f8ec0ff */
[----:B------:R-:W-:Y:S02]  /*4df0*/  UISETP.NE.AND UP6, UPT, UR15, 0x1, UPT ;  /* 0x000000010f00788c */ /* 0x000fe4000bfc5270 */
[----:B------:R-:W-:Y:S02]  /*4e00*/  UISETP.NE.AND UP5, UPT, UR34, 0x1, UPT ;  /* 0x000000012200788c */ /* 0x000fe4000bfa5270 */
[----:B------:R-:W-:-:S02]  /*4e10*/  USHF.R.U32.HI UR39, URZ, UR33, UR6 ;  /* 0x00000021ff277299 */ /* 0x000fc40008011606 */
[----:B------:R-:W-:Y:S02]  /*4e20*/  USHF.R.U32.HI UR38, URZ, UR41, UR38 ;  /* 0x00000029ff267299 */ /* 0x000fe40008011626 */
[----:B---3--:R-:W-:Y:S01]  /*4e30*/  UISETP.NE.AND UP2, UPT, UR4, 0x1, UPT ;  /* 0x000000010400788c */ /* 0x008fe2000bf45270 */
[----:B------:R-:W-:-:S10]  /*4e40*/  UMOV UR12, URZ ;  /* 0x000000ff000c7c82 */ /* 0x000fd40008000000 */
.L_x_102:
[C---:B------:R-:W-:Y:S02]  /*4e50*/  LEA R12, R14.reuse, UR29, 0x3 ;  /* 0x0000001d0e0c7c11 */ /* 0x040fe4000f8e18ff */
[----:B------:R-:W-:Y:S02]  /*4e60*/  SHF.L.U32 R9, R13, 0x1f, RZ ;  /* 0x0000001f0d097819 */ /* 0x000fe400000006ff */
[----:B------:R-:W-:Y:S02]  /*4e70*/  LEA R10, R14, UR29, 0x4 ;  /* 0x0000001d0e0a7c11 */ /* 0x000fe4000f8e20ff */
[----:B------:R-:W3:Y:S02]  /*4e80*/  SYNCS.PHASECHK.TRANS64.TRYWAIT P0, [R12+URZ+0xc0], R9 ;  /* 0x0000c0090c0075a7 */ /* 0x000ee400080011ff */
[----:B---34-:R-:W-:Y:S05]  /*4e90*/  @!P0 BRA `(.L_x_94) ;  /* 0x0000004000288947 */ /* 0x018fea0003800000 */
.L_x_179:
[----:B---3--:R-:W3:Y:S01]  /*4ea0*/  LDS.128 R8, [R10+0x150] ;  /* 0x000150000a087984 */ /* 0x008ee20000000c00 */
[----:B------:R-:W-:Y:S01]  /*4eb0*/  UISETP.GE.AND UP0, UPT, UR42, 0x1, UPT ;  /* 0x000000012a00788c */ /* 0x000fe2000bf06270 */
[----:B------:R-:W-:Y:S01]  /*4ec0*/  @!PT LDS RZ, [RZ] ;  /* 0x00000000fffff984 */ /* 0x000fe20000000800 */
[----:B------:R-:W-:Y:S01]  /*4ed0*/  @!PT LDS RZ, [RZ] ;  /* 0x00000000fffff984 */ /* 0x000fe20000000800 */
[----:B------:R-:W-:Y:S01]  /*4ee0*/  @!PT LDS RZ, [RZ] ;  /* 0x00000000fffff984 */ /* 0x000fe20000000800 */
[----:B------:R-:W-:Y:S01]  /*4ef0*/  @!PT LDS RZ, [RZ] ;  /* 0x00000000fffff984 */ /* 0x000fe20000000800 */
[----:B------:R4:W-:Y:S06]  /*4f00*/  MEMBAR.ALL.CTA ;  /* 0x0000000000007992 */ /* 0x0009ec0000008000 */
[----:B----4-:R-:W4:Y:S01]  /*4f10*/  FENCE.VIEW.ASYNC.S ;  /* 0x00000000000073c6 */ /* 0x010f220000000000 */
[----:B---3--:R-:W-:Y:S11]  /*4f20*/  LOP3.LUT P0, RZ, R10, 0x1, RZ, 0xc0, !PT ;  /* 0x000000010aff7812 */ /* 0x008ff6000780c0ff */
[----:B------:R-:W-:Y:S02]  /*4f30*/  @!UPT UIADD3 URZ, UPT, UPT, URZ, URZ, URZ ;  /* 0x000000fffffff290 */ /* 0x000fe4000fffe0ff */
[----:B----4-:R-:W-:Y:S01]  /*4f40*/  VOTEU.ANY UP1, P0 ;  /* 0x0000000000ff7886 */ /* 0x010fe20000020100 */
[----:B------:R-:W-:Y:S11]  /*4f50*/  PLOP3.LUT P0, PT, PT, PT, UP1, 0x80, 0x8 ;  /* 0x000000000008781c */ /* 0x000ff60003f0f018 */
[----:B------:R-:W-:Y:S02]  /*4f60*/  @!UPT UIADD3 URZ, UPT, UPT, URZ, URZ, URZ ;  /* 0x000000fffffff290 */ /* 0x000fe4000fffe0ff */
[----:B------:R-:W-:Y:S02]  /*4f70*/  @P0 SHF.R.U32.HI R0, RZ, 0x10, R9 ;  /* 0x00000010ff000819 */ /* 0x000fe40000011609 */
[----:B------:R-:W-:Y:S02]  /*4f80*/  @P0 MOV R6, R8 ;  /* 0x0000000800060202 */ /* 0x000fe40000000f00 */
[----:B------:R-:W-:Y:S01]  /*4f90*/  @P0 R2UR UR4, R0 ;  /* 0x00000000000402ca */ /* 0x000fe200000e0000 */
[----:B------:R-:W-:Y:S01]  /*4fa0*/  VIADD R0, R12, 0xd0 ;  /* 0x000000d00c007836 */ /* 0x000fe20000000000 */
[----:B------:R-:W-:Y:S02]  /*4fb0*/  @P0 LOP3.LUT R8, R9, 0xffff, RZ, 0xc0, !PT ;  /* 0x0000ffff09080812 */ /* 0x000fe400078ec0ff */
[----:B------:R-:W-:Y:S02]  /*4fc0*/  @P0 R2UR UR6, R6 ;  /* 0x00000000060602ca */ /* 0x000fe400000e0000 */
[----:B------:R-:W-:Y:S02]  /*4fd0*/  PRMT R0, RZ, 0x654, R0 ;  /* 0x00000654ff007816 */ /* 0x000fe40000000000 */
[----:B------:R-:W-:Y:S02]  /*4fe0*/  @P0 R2UR UR5, R8 ;  /* 0x00000000080502ca */ /* 0x000fe400000e0000 */
[----:B------:R3:W-:Y:S03]  /*4ff0*/  SYNCS.ARRIVE.TRANS64.RED.A1T0 RZ, [R0+URZ], RZ ;  /* 0x000000ff00ff79a7 */ /* 0x0007e600081004ff */
[----:B------:R-:W-:Y:S04]  /*5000*/  @UP1 UMOV UR30, UR4 ;  /* 0x00000004001e1c82 */ /* 0x000fe80008000000 */
[----:B------:R-:W-:Y:S04]  /*5010*/  @UP1 UMOV UR14, UR6 ;  /* 0x00000006000e1c82 */ /* 0x000fe80008000000 */
[----:B------:R-:W-:Y:S01]  /*5020*/  @UP1 UMOV UR13, UR5 ;  /* 0x00000005000d1c82 */ /* 0x000fe20008000000 */
[----:B------:R-:W-:Y:S05]  /*5030*/  BRA.U !UP0, `(.L_x_95) ;  /* 0x0000000108a47547 */ /* 0x000fea000b800000 */
[----:B------:R-:W-:Y:S02]  /*5040*/  UIMAD.WIDE.U32 UR8, UR13, UR35, URZ ;  /* 0x000000230d0872a5 */ /* 0x000fe4000f8e00ff */
[----:B------:R-:W-:Y:S02]  /*5050*/  UIMAD.WIDE.U32 UR10, UR14, UR32, URZ ;  /* 0x000000200e0a72a5 */ /* 0x000fe4000f8e00ff */
[----:B------:R-:W-:Y:S02]  /*5060*/  USEL UR4, UR31, UR38, !UP5 ;  /* 0x000000261f047287 */ /* 0x000fe4000e800000 */
[----:B------:R-:W-:Y:S02]  /*5070*/  USEL UR7, UR37, UR39, !UP6 ;  /* 0x0000002725077287 */ /* 0x000fe4000f000000 */
[----:B--2---:R-:W-:Y:S02]  /*5080*/  UIMAD.WIDE.U32 UR16, UR4, UR22, URZ ;  /* 0x00000016041072a5 */ /* 0x004fe4000f8e00ff */
[----:B------:R-:W-:Y:S01]  /*5090*/  UIMAD.WIDE.U32 UR18, UR7, UR22, URZ ;  /* 0x00000016071272a5 */ /* 0x000fe2000f8e00ff */
[----:B------:R-:W-:Y:S02]  /*50a0*/  UMOV UR5, UR9 ;  /* 0x0000000900057c82 */ /* 0x000fe40008000000 */
[----:B------:R-:W-:Y:S03]  /*50b0*/  USHF.R.U32.HI UR6, URZ, UR41, UR5 ;  /* 0x00000029ff067299 */ /* 0x000fe60008011605 */
[----:B------:R-:W-:Y:S01]  /*50c0*/  UMOV UR5, UR11 ;  /* 0x0000000b00057c82 */ /* 0x000fe20008000000 */
[----:B------:R-:W-:Y:S02]  /*50d0*/  USEL UR6, UR13, UR6, !UP5 ;  /* 0x000000060d067287 */ /* 0x000fe4000e800000 */
[----:B------:R-:W-:Y:S02]  /*50e0*/  USHF.R.U32.HI UR8, URZ, UR33, UR5 ;  /* 0x00000021ff087299 */ /* 0x000fe40008011605 */
[----:B------:R-:W-:Y:S01]  /*50f0*/  UIMAD.WIDE.U32 UR10, UR6, UR22, URZ ;  /* 0x00000016060a72a5 */ /* 0x000fe2000f8e00ff */
[----:B------:R-:W-:Y:S02]  /*5100*/  UMOV UR5, UR17 ;  /* 0x0000001100057c82 */ /* 0x000fe40008000000 */
[----:B------:R-:W-:Y:S03]  /*5110*/  @UP4 USHF.R.U32.HI UR4, URZ, UR23, UR5 ;  /* 0x00000017ff044299 */ /* 0x000fe60008011605 */
[----:B------:R-:W-:Y:S01]  /*5120*/  UMOV UR5, UR19 ;  /* 0x0000001300057c82 */ /* 0x000fe20008000000 */
[----:B------:R-:W-:Y:S02]  /*5130*/  UIMAD UR4, UR42, UR4, URZ ;  /* 0x000000042a0472a4 */ /* 0x000fe4000f8e02ff */
[----:B------:R-:W-:Y:S02]  /*5140*/  @UP4 USHF.R.U32.HI UR7, URZ, UR23, UR5 ;  /* 0x00000017ff074299 */ /* 0x000fe40008011605 */
[----:B------:R-:W-:Y:S02]  /*5150*/  USEL UR5, UR14, UR8, !UP6 ;  /* 0x000000080e057287 */ /* 0x000fe4000f000000 */
[----:B------:R-:W-:Y:S02]  /*5160*/  UIMAD UR8, UR42, UR7, URZ ;  /* 0x000000072a0872a4 */ /* 0x000fe4000f8e02ff */
[----:B------:R-:W-:Y:S03]  /*5170*/  UISETP.GE.AND UP0, UPT, UR6, UR4, UPT ;  /* 0x000000040600728c */ /* 0x000fe6000bf06270 */
[----:B------:R-:W-:Y:S01]  /*5180*/  UMOV UR4, UR11 ;  /* 0x0000000b00047c82 */ /* 0x000fe20008000000 */
[----:B------:R-:W-:Y:S02]  /*5190*/  UISETP.GE.OR UP0, UPT, UR5, UR8, UP0 ;  /* 0x000000080500728c */ /* 0x000fe40008706670 */
[----:B------:R-:W-:Y:S02]  /*51a0*/  USHF.R.U32.HI UR4, URZ, UR23, UR4 ;  /* 0x00000017ff047299 */ /* 0x000fe40008011604 */
[----:B------:R-:W-:Y:S02]  /*51b0*/  UIMAD.WIDE.U32 UR8, UR5, UR22, URZ ;  /* 0x00000016050872a5 */ /* 0x000fe4000f8e00ff */
[----:B------:R-:W-:Y:S04]  /*51c0*/  USEL UR10, UR6, UR4, !UP4 ;  /* 0x00000004060a7287 */ /* 0x000fe8000e000000 */
[----:B------:R-:W-:Y:S01]  /*51d0*/  UIADD3 UR11, UPT, UPT, -UR10, URZ, URZ ;  /* 0x000000ff0a0b7290 */ /* 0x000fe2000fffe1ff */
[----:B------:R-:W-:Y:S02]  /*51e0*/  @!UP0 UMOV UR4, UR9 ;  /* 0x0000000900048c82 */ /* 0x000fe40008000000 */
[----:B------:R-:W-:Y:S02]  /*51f0*/  @!UP0 USHF.R.U32.HI UR4, URZ, UR23, UR4 ;  /* 0x00000017ff048299 */ /* 0x000fe40008011604 */
[----:B------:R-:W-:Y:S02]  /*5200*/  UIMAD UR8, UR42, UR11, UR6 ;  /* 0x0000000b2a0872a4 */ /* 0x000fe4000f8e0206 */
[----:B------:R-:W-:Y:S04]  /*5210*/  @!UP0 USEL UR4, UR5, UR4, !UP4 ;  /* 0x0000000405048287 */ /* 0x000fe8000e000000 */
[----:B------:R-:W-:Y:S02]  /*5220*/  @!UP0 UIMAD UR7, UR7, UR8, UR4 ;  /* 0x00000008070782a4 */ /* 0x000fe4000f8e0204 */
[----:B------:R-:W-:Y:S02]  /*5230*/  @!UP0 UIADD3 UR9, UPT, UPT, UR10, -UR4, URZ ;  /* 0x800000040a098290 */ /* 0x000fe4000fffe0ff */
[----:B------:R-:W-:Y:S02]  /*5240*/  UIADD3 UR8, UPT, UPT, -UR6, URZ, URZ ;  /* 0x000000ff06087290 */ /* 0x000fe4000fffe1ff */
[----:B------:R-:W-:Y:S02]  /*5250*/  UIADD3 UR4, UPT, UPT, -UR5, URZ, URZ ;  /* 0x000000ff05047290 */ /* 0x000fe4000fffe1ff */
[----:B------:R-:W-:Y:S03]  /*5260*/  @!UP0 UIMAD UR6, UR9, UR42, UR5 ;  /* 0x0000002a090682a4 */ /* 0x000fe6000f8e0205 */
[----:B------:R-:W-:Y:S01]  /*5270*/  @!UP0 UMOV UR5, UR7 ;  /* 0x0000000700058c82 */ /* 0x000fe20008000000 */
[----:B------:R-:W-:Y:S02]  /*5280*/  UIMAD UR7, UR15, UR4, UR14 ;  /* 0x000000040f0772a4 */ /* 0x000fe4000f8e020e */
[----:B------:R-:W-:Y:S02]  /*5290*/  UIMAD UR4, UR34, UR8, UR13 ;  /* 0x00000008220472a4 */ /* 0x000fe4000f8e020d */
[----:B------:R-:W-:Y:S02]  /*52a0*/  UIMAD UR14, UR5, UR15, UR7 ;  /* 0x0000000f050e72a4 */ /* 0x000fe4000f8e0207 */
[----:B------:R-:W-:Y:S11]  /*52b0*/  UIMAD UR13, UR6, UR34, UR4 ;  /* 0x00000022060d72a4 */ /* 0x000ff6000f8e0204 */
[----:B------:R-:W-:Y:S01]  /*52c0*/  @!UPT UIADD3 URZ, UPT, UPT, URZ, URZ, URZ ;  /* 0x000000fffffff290 */ /* 0x000fe2000fffe0ff */
.L_x_95:
[----:B------:R-:W4:Y:S01]  /*52d0*/  @!UP2 LDCU.128 UR8, c[0x0][0xb10] ;  /* 0x00016200ff08a7ac */ /* 0x000f220008000c00 */
[C---:B-1----:R-:W-:Y:S02]  /*52e0*/  ISETP.NE.U32.AND P1, PT, R4.reuse, RZ, PT ;  /* 0x000000ff0400720c */ /* 0x042fe40003f25070 */
[----:B------:R-:W-:Y:S02]  /*52f0*/  ISETP.NE.U32.AND P0, PT, R4, RZ, PT ;  /* 0x000000ff0400720c */ /* 0x000fe40003f05070 */
[C---:B------:R-:W-:Y:S02]  /*5300*/  ISETP.NE.AND.EX P1, PT, R5.reuse, RZ, PT, P1 ;  /* 0x000000ff0500720c */ /* 0x040fe40003f25310 */
[----:B------:R-:W-:Y:S01]  /*5310*/  ISETP.NE.AND.EX P0, PT, R5, RZ, PT, P0 ;  /* 0x000000ff0500720c */ /* 0x000fe20003f05300 */
[----:B------:R-:W1:Y:S01]  /*5320*/  @!UP2 LDCU UR5, c[0x0][0xb0c] ;  /* 0x00016180ff05a7ac */ /* 0x000e620008000800 */
[----:B------:R-:W-:Y:S02]  /*5330*/  USHF.L.U32 UR26, UR26, 0x6, URZ ;  /* 0x000000061a1a7899 */ /* 0x000fe400080006ff */
[----:B------:R-:W-:Y:S02]  /*5340*/  USHF.L.U32 UR27, UR20, 0x6, URZ ;  /* 0x00000006141b7899 */ /* 0x000fe400080006ff */
[----:B----4-:R-:W-:Y:S07]  /*5350*/  UIMAD.WIDE.U32 UR6, UR14, UR8, URZ ;  /* 0x000000080e0672a5 */ /* 0x010fee000f8e00ff */
[----:B------:R-:W-:Y:S01]  /*5360*/  @!UP2 UMOV UR4, UR7 ;  /* 0x000000070004ac82 */ /* 0x000fe20008000000 */
[----:B-1----:R-:W-:Y:S02]  /*5370*/  @!UP2 UISETP.NE.AND UP0, UPT, UR5, 0x1, UPT ;  /* 0x000000010500a88c */ /* 0x002fe4000bf05270 */
[----:B------:R-:W-:Y:S02]  /*5380*/  @!UP2 USHF.R.U32.HI UR4, URZ, UR9, UR4 ;  /* 0x00000009ff04a299 */ /* 0x000fe40008011604 */
[----:B------:R-:W-:Y:S02]  /*5390*/  UIMAD.WIDE.U32 UR6, UR13, UR11, URZ ;  /* 0x0000000b0d0672a5 */ /* 0x000fe4000f8e00ff */
[----:B------:R-:W-:Y:S02]  /*53a0*/  @!UP2 USEL UR8, UR14, UR4, !UP0 ;  /* 0x000000040e08a287 */ /* 0x000fe4000c000000 */
[----:B------:R-:W-:Y:S03]  /*53b0*/  @!UP2 UISETP.NE.AND UP0, UPT, UR10, 0x1, UPT ;  /* 0x000000010a00a88c */ /* 0x000fe6000bf05270 */
[----:B------:R-:W-:Y:S02]  /*53c0*/  @!UP2 UMOV UR6, UR7 ;  /* 0x000000070006ac82 */ /* 0x000fe40008000000 */
[----:B------:R-:W1:Y:S02]  /*53d0*/  @!UP2 LDCU UR4, c[0x0][0xb20] ;  /* 0x00016400ff04a7ac */ /* 0x000e640008000800 */
[----:B-1----:R-:W-:Y:S04]  /*53e0*/  @!UP2 USHF.R.U32.HI UR6, URZ, UR4, UR6 ;  /* 0x00000004ff06a299 */ /* 0x002fe80008011606 */
[----:B------:R-:W-:Y:S04]  /*53f0*/  @!UP2 USEL UR6, UR13, UR6, !UP0 ;  /* 0x000000060d06a287 */ /* 0x000fe8000c000000 */
[----:B------:R-:W-:Y:S02]  /*5400*/  @!UP2 UIADD3 UR4, UPT, UPT, -UR8, UR6, URZ ;  /* 0x000000060804a290 */ /* 0x000fe4000fffe1ff */
[----:B------:R-:W-:Y:S02]  /*5410*/  @!UP2 UIADD3 UR6, UPT, UPT, UR8, -UR6, URZ ;  /* 0x800000060806a290 */ /* 0x000fe4000fffe0ff */
[----:B------:R-:W-:Y:S02]  /*5420*/  @!UP2 UIMAD UR14, UR4, UR5, UR14 ;  /* 0x00000005040ea2a4 */ /* 0x000fe4000f8e020e */
[----:B------:R-:W-:Y:S01]  /*5430*/  @!UP2 UIMAD UR13, UR6, UR10, UR13 ;  /* 0x0000000a060da2a4 */ /* 0x000fe2000f8e020d */
[----:B------:R-:W-:Y:S11]  /*5440*/  BRA.U UP3, `(.L_x_96) ;  /* 0x0000000103107547 */ /* 0x000ff6000b800000 */
[----:B---3--:R-:W-:Y:S04]  /*5450*/  MOV R0, UR40 ;  /* 0x0000002800007c02 */ /* 0x008fe80008000f00 */
[----:B------:R-:W-:Y:S04]  /*5460*/  SHF.L.U32 R9, R0, 0x1f, RZ ;  /* 0x0000001f00097819 */ /* 0x000fe800000006ff */
[----:B------:R-:W1:Y:S02]  /*5470*/  SYNCS.PHASECHK.TRANS64.TRYWAIT P2, [UR29+0xb8], R9 ;  /* 0x0000b809ff0075a7 */ /* 0x000e64000804111d */
[----:B-1----:R-:W-:Y:S05]  /*5480*/  @!P2 BRA `(.L_x_97) ;  /* 0x0000003800c0a947 */ /* 0x002fea0003800000 */
.L_x_96:
[----:B------:R-:W-:Y:S05]  /*5490*/  @!P1 BRA `(.L_x_98) ;  /* 0x0000000000309947 */ /* 0x000fea0003800000 */
[----:B------:R-:W-:Y:S01]  /*54a0*/  ISETP.NE.U32.AND P1, PT, R2, RZ, PT ;  /* 0x000000ff0200720c */ /* 0x000fe20003f25070 */
[----:B------:R-:W4:Y:S01]  /*54b0*/  LDCU.64 UR4, c[0x0][0x358] ;  /* 0x00006b00ff0477ac */ /* 0x000f220008000a00 */
[----:B------:R-:W-:Y:S02]  /*54c0*/  IMAD.MOV.U32 R60, RZ, RZ, 0x1 ;  /* 0x00000001ff3c7424 */ /* 0x000fe400078e00ff */
[----:B------:R-:W-:Y:S11]  /*54d0*/  ISETP.NE.AND.EX P1, PT, R3, RZ, PT, P1 ;  /* 0x000000ff0300720c */ /* 0x000ff60003f25310 */
[----:B------:R-:W-:Y:S02]  /*54e0*/  @!UPT UIADD3 URZ, UPT, UPT, URZ, URZ, URZ ;  /* 0x000000fffffff290 */ /* 0x000fe4000fffe0ff */
[----:B-1----:R-:W1:Y:S01]  /*54f0*/  @P1 LDC.64 R8, c[0x0][0x888] ;  /* 0x00022200ff081b82 */ /* 0x002e620000000a00 */
[----:B---3--:R-:W-:Y:S04]  /*5500*/  @P1 IMAD R0, R4, UR36, RZ ;  /* 0x0000002404001c24 */ /* 0x008fe8000f8e02ff */
[----:B-1----:R-:W-:Y:S04]  /*5510*/  @P1 IMAD.WIDE R8, R0, 0x4, R8 ;  /* 0x0000000400081825 */ /* 0x002fe800078e0208 */
[----:B------:R-:W-:Y:S01]  /*5520*/  HFMA2 R0, -RZ, RZ, 0, 5.9604644775390625e-08 ;  /* 0x00000001ff007431 */ /* 0x000fe200000001ff */
[----:B----45:R4:W5:Y:S04]  /*5530*/  @P1 LDG.E R27, desc[UR4][R8.64] ;  /* 0x00000004081b1981 */ /* 0x030968000c1e1900 */
[----:B------:R-:W-:Y:S01]  /*5540*/  @!P1 PRMT R60, R0, 0x7610, R60 ;  /* 0x00007610003c9816 */ /* 0x000fe2000000003c */
[----:B----4-:R-:W1:Y:S06]  /*5550*/  @!P1 LDC R27, c[0x0][0x880] ;  /* 0x00022000ff1b9b82 */ /* 0x010e6c0000000800 */
.L_x_98:
[----:B-1---5:R-:W-:Y:S01]  /*5560*/  @!P0 FSETP.EQ.AND P1, PT, R27, RZ, PT ;  /* 0x000000ff1b00820b */ /* 0x022fe20003f22000 */
[----:B------:R-:W-:Y:S01]  /*5570*/  @!UPT UIADD3 URZ, UPT, UPT, URZ, URZ, URZ ;  /* 0x000000fffffff290 */ /* 0x000fe2000fffe0ff */
[----:B------:R-:W-:Y:S11]  /*5580*/  @!P0 BRA `(.L_x_99) ;  /* 0x0000000000188947 */ /* 0x000ff60003800000 */
[----:B------:R-:W-:Y:S02]  /*5590*/  LOP3.LUT P0, RZ, R60, 0xff, RZ, 0xc0, !PT ;  /* 0x000000ff3cff7812 */ /* 0x000fe4000780c0ff */
[----:B------:R-:W-:Y:S04]  /*55a0*/  ISETP.NE.U32.AND P1, PT, R2, RZ, PT ;  /* 0x000000ff0200720c */ /* 0x000fe80003f25070 */
[----:B------:R-:W-:Y:S04]  /*55b0*/  ISETP.NE.AND.EX P1, PT, R3, RZ, PT, P1 ;  /* 0x000000ff0300720c */ /* 0x000fe80003f25310 */
[----:B------:R-:W-:Y:S03]  /*55c0*/  PLOP3.LUT P1, PT, P1, PT, PT, 0x8, 0x80 ;  /* 0x000000000080781c */ /* 0x000fe60000f2e170 */
[----:B------:R-:W-:Y:S11]  /*55d0*/  @P0 FSETP.EQ.AND P1, PT, R27, RZ, PT ;  /* 0x000000ff1b00020b */ /* 0x000ff60003f22000 */
[----:B------:R-:W-:Y:S02]  /*55e0*/  @!UPT UIADD3 URZ, UPT, UPT, URZ, URZ, URZ ;  /* 0x000000fffffff290 */ /* 0x000fe4000fffe0ff */
.L_x_99:
[----:B------:R-:W-:Y:S01]  /*55f0*/  ULEA UR4, UR12, UR29, 0x3 ;  /* 0x0000001d0c047291 */ /* 0x000fe2000f8e18ff */
[----:B------:R-:W-:Y:S02]  /*5600*/  SHF.L.U32 R9, R15, 0x1f, RZ ;  /* 0x0000001f0f097819 */ /* 0x000fe400000006ff */
[----:B------:R-:W-:Y:S04]  /*5610*/  ELECT P0, URZ, PT ;  /* 0x0000000000ff782f */ /* 0x000fe80003800000 */
[----:B------:R-:W-:Y:S02]  /*5620*/  PLOP3.LUT P1, PT, P1, P0, PT, 0xf2, 0x2f ;  /* 0x00000000002f781c */ /* 0x000fe40000f21e72 */
[----:B------:R-:W1:Y:S11]  /*5630*/  SYNCS.PHASECHK.TRANS64.TRYWAIT P2, [UR4+0x98], R9 ;  /* 0x00009809ff0075a7 */ /* 0x000e760008041104 */
[----:B------:R-:W-:Y:S05]  /*5640*/  @!P1 IADD3 R8, P0, PT, R16, 0x580, RZ ;  /* 0x0000058010089810 */ /* 0x000fea0007f1e0ff */
[----:B------:R-:W-:Y:S01]  /*5650*/  @!P1 IMAD.X R6, RZ, RZ, R17, P0 ;  /* 0x000000ffff069224 */ /* 0x000fe200000e0611 */
[----:B-1----:R-:W-:Y:S07]  /*5660*/  @!P2 BRA `(.L_x_100) ;  /* 0x000000380060a947 */ /* 0x002fee0003800000 */
.L_x_182:
[----:B------:R-:W-:Y:S01]  /*5670*/  @!P1 R2UR UR6, R6 ;  /* 0x00000000060692ca */ /* 0x000fe200000e0000 */
[----:B------:R-:W-:Y:S01]  /*5680*/  UIADD3 UR5, UPT, UPT, UR12, 0x1, URZ ;  /* 0x000000010c057890 */ /* 0x000fe2000fffe0ff */
[----:B------:R-:W-:Y:S01]  /*5690*/  @!P1 R2UR UR7, R8 ;  /* 0x00000000080792ca */ /* 0x000fe200000e0000 */
[----:B------:R-:W-:Y:S01]  /*56a0*/  UIADD3 UR25, UPT, UPT, UR4, 0x80, URZ ;  /* 0x0000008004197890 */ /* 0x000fe2000fffe0ff */
[----:B-1-3--:R-:W-:Y:S01]  /*56b0*/  @!P1 IMAD.MOV.U32 R0, RZ, RZ, 0x2000 ;  /* 0x00002000ff009424 */ /* 0x00afe200078e00ff */
[----:B------:R-:W-:Y:S01]  /*56c0*/  UISETP.NE.AND UP0, UPT, UR5, 0x3, UPT ;  /* 0x000000030500788c */ /* 0x000fe2000bf05270 */
[----:B------:R-:W-:Y:S01]  /*56d0*/  VIADD R14, R14, 0x1 ;  /* 0x000000010e0e7836 */ /* 0x000fe20000000000 */
[----:B------:R-:W-:Y:S01]  /*56e0*/  UMOV UR18, 0x0 ;  /* 0x0000000000127882 */ /* 0x000fe20000000000 */
[----:B------:R-:W-:Y:S01]  /*56f0*/  UMOV UR19, 0x10000000 ;  /* 0x1000000000137882 */ /* 0x000fe20000000000 */
[----:B------:R-:W-:Y:S02]  /*5700*/  USEL UR21, UR5, URZ, UP0 ;  /* 0x000000ff05157287 */ /* 0x000fe40008000000 */
[----:B------:R-:W-:Y:S02]  /*5710*/  USEL UR9, URZ, 0x1, UP0 ;  /* 0x00000001ff097887 */ /* 0x000fe40008000000 */
[----:B------:R-:W-:Y:S01]  /*5720*/  VOTEU.ALL UP0, P1 ;  /* 0x0000000000ff7886 */ /* 0x000fe20000800000 */
[----:B------:R-:W-:Y:S01]  /*5730*/  IMAD.U32 R9, RZ, RZ, UR6 ;  /* 0x00000006ff097e24 */ /* 0x000fe2000f8e00ff */
[----:B------:R-:W-:Y:S01]  /*5740*/  UMOV UR28, UR36 ;  /* 0x00000024001c7c82 */ /* 0x000fe20008000000 */
[----:B------:R-:W-:Y:S01]  /*5750*/  IMAD.U32 R8, RZ, RZ, UR7 ;  /* 0x00000007ff087e24 */ /* 0x000fe2000f8e00ff */
[----:B------:R-:W-:Y:S01]  /*5760*/  LOP3.LUT R15, R15, UR9, RZ, 0x3c, !PT ;  /* 0x000000090f0f7c12 */ /* 0x000fe2000f8e3cff */
[----:B------:R-:W-:Y:S01]  /*5770*/  @!UP0 ULEA UR5, UR12, UR29, 0xd ;  /* 0x0000001d0c058291 */ /* 0x000fe2000f8e68ff */
[----:B------:R-:W-:Y:S01]  /*5780*/  @!P1 R2UR UR7, R9 ;  /* 0x00000000090792ca */ /* 0x000fe200000e0000 */
[----:B------:R-:W-:Y:S01]  /*5790*/  @!UP0 UIADD3 UR10, UPT, UPT, UR26, 0x20, URZ ;  /* 0x000000201a0a8890 */ /* 0x000fe2000fffe0ff */
[----:B------:R-:W-:Y:S01]  /*57a0*/  @!P1 R2UR UR6, R8 ;  /* 0x00000000080692ca */ /* 0x000fe200000e0000 */
[----:B------:R-:W-:Y:S01]  /*57b0*/  @!UP0 UIADD3 UR24, UPT, UPT, UR5, 0x200, URZ ;  /* 0x0000020005188890 */ /* 0x000fe2000fffe0ff */
[----:B------:R-:W-:Y:S01]  /*57c0*/  SHF.L.U32 R6, R15, 0x1f, RZ ;  /* 0x0000001f0f067819 */ /* 0x000fe200000006ff */
[----:B------:R-:W-:Y:S01]  /*57d0*/  @!UP0 UIADD3 UR8, UPT, UPT, UR5, 0x1200, URZ ;  /* 0x0000120005088890 */ /* 0x000fe2000fffe0ff */
[----:B------:R-:W-:Y:S01]  /*57e0*/  VOTEU.ALL UP0, P1 ;  /* 0x0000000000ff7886 */ /* 0x000fe20000800000 */
[----:B------:R-:W-:Y:S01]  /*57f0*/  UMOV UR11, UR27 ;  /* 0x0000001b000b7c82 */ /* 0x000fe20008000000 */
[----:B------:R-:W-:Y:S01]  /*5800*/  UMOV UR12, UR36 ;  /* 0x00000024000c7c82 */ /* 0x000fe20008000000 */
[----:B------:R-:W-:Y:S01]  /*5810*/  UMOV UR9, UR25 ;  /* 0x0000001900097c82 */ /* 0x000fe20008000000 */
[----:B------:R-:W-:Y:S02]  /*5820*/  UPRMT UR16, UR53, 0x654, UR25 ;  /* 0x0000065435107896 */ /* 0x000fe40008000019 */
[----:B------:R-:W-:Y:S03]  /*5830*/  ULEA UR5, UR21, UR29, 0x3 ;  /* 0x0000001d15057291 */ /* 0x000fe6000f8e18ff */
[----:B------:R1:W-:Y:S01]  /*5840*/  @!UP0 UTMALDG.3D [UR24], [UR6], desc[UR18] ;  /* 0x00001218060085b4 */ /* 0x0003e20008011000 */
[----:B------:R-:W-:Y:S05]  /*5850*/  VOTEU.ALL UP0, P1 ;  /* 0x0000000000ff7886 */ /* 0x000fea0000800000 */
[----:B------:R1:W-:Y:S01]  /*5860*/  @!UP0 UTMALDG.3D [UR8], [UR6], desc[UR18] ;  /* 0x00001208060085b4 */ /* 0x0003e20008011000 */
[----:B------:R1:W-:Y:S01]  /*5870*/  @!P1 SYNCS.ARRIVE.TRANS64.RED.A0TR RZ, [UR4+0x80], R0 ;  /* 0x00008000ffff99a7 */ /* 0x0003e20008300404 */
[----:B------:R-:W-:Y:S01]  /*5880*/  SYNCS.ARRIVE.TRANS64.RED.A1T0 RZ, [UR16], RZ ;  /* 0x000000ffffff79a7 */ /* 0x000fe20008100410 */
[----:B------:R-:W3:Y:S02]  /*5890*/  SYNCS.PHASECHK.TRANS64.TRYWAIT P0, [UR5+0x98], R6 ;  /* 0x00009806ff0075a7 */ /* 0x000ee40008001105 */
[----:B-1-3--:R-:W-:Y:S05]  /*58a0*/  @!P0 BRA `(.L_x_101) ;  /* 0x0000003400e88947 */ /* 0x00afea0003800000 */
.L_x_184:
[----:B------:R-:W-:Y:S01]  /*58b0*/  UIADD3 UR17, UPT, UPT, UR5, 0x80, URZ ;  /* 0x0000008005117890 */ /* 0x000fe2000fffe0ff */
[----:B-1----:R-:W-:Y:S01]  /*58c0*/  @!P1 IADD3 R6, P0, PT, R16, 0x580, RZ ;  /* 0x0000058010069810 */ /* 0x002fe20007f1e0ff */
[----:B------:R-:W-:Y:S01]  /*58d0*/  UPLOP3.LUT UP3, UPT, UPT, UPT, UPT, 0x80, 0x8 ;  /* 0x000000000008789c */ /* 0x000fe20003f6f070 */
[----:B------:R-:W-:Y:S01]  /*58e0*/  R2UR UR43, R62 ;  /* 0x000000003e2b72ca */ /* 0x000fe200000e0000 */
[----:B------:R-:W-:Y:S01]  /*58f0*/  UMOV UR24, 0x0 ;  /* 0x0000000000187882 */ /* 0x000fe20000000000 */
[----:B------:R-:W-:Y:S01]  /*5900*/  @!P1 R2UR UR6, R6 ;  /* 0x00000000060692ca */ /* 0x000fe200000e0000 */
[----:B------:R-:W-:Y:S01]  /*5910*/  @!P1 IMAD.X R0, RZ, RZ, R17, P0 ;  /* 0x000000ffff009224 */ /* 0x000fe200000e0611 */
[----:B------:R-:W-:Y:S01]  /*5920*/  UMOV UR25, 0x10000000 ;  /* 0x1000000000197882 */ /* 0x000fe20000000000 */
[----:B------:R-:W-:Y:S01]  /*5930*/  UMOV UR19, UR27 ;  /* 0x0000001b00137c82 */ /* 0x000fe20008000000 */
[----:B------:R-:W-:Y:S01]  /*5940*/  UMOV UR20, UR36 ;  /* 0x0000002400147c82 */ /* 0x000fe20008000000 */
[----:B------:R-:W-:Y:S01]  /*5950*/  UMOV UR11, UR27 ;  /* 0x0000001b000b7c82 */ /* 0x000fe20008000000 */
[----:B------:R-:W-:Y:S01]  /*5960*/  @!P1 R2UR UR4, R0 ;  /* 0x00000000000492ca */ /* 0x000fe200000e0000 */
[----:B------:R-:W-:Y:S01]  /*5970*/  UMOV UR12, UR36 ;  /* 0x00000024000c7c82 */ /* 0x000fe20008000000 */
[----:B------:R-:W-:Y:S01]  /*5980*/  UMOV UR9, UR17 ;  /* 0x0000001100097c82 */ /* 0x000fe20008000000 */
[----:B------:R-:W-:Y:S01]  /*5990*/  VOTEU.ALL UP0, P1 ;  /* 0x0000000000ff7886 */ /* 0x000fe20000800000 */
[----:B------:R-:W-:Y:S01]  /*59a0*/  R2UR UR28, R63 ;  /* 0x000000003f1c72ca */ /* 0x000fe200000e0000 */
[----:B------:R-:W-:Y:S01]  /*59b0*/  UMOV UR36, UR30 ;  /* 0x0000001e00247c82 */ /* 0x000fe20008000000 */
[----:B------:R-:W-:Y:S01]  /*59c0*/  ISETP.NE.AND P0, PT, R14, 0x2, PT ;  /* 0x000000020e00780c */ /* 0x000fe20003f05270 */
[----:B------:R-:W-:Y:S01]  /*59d0*/  IMAD.U32 R8, RZ, RZ, UR6 ;  /* 0x00000006ff087e24 */ /* 0x000fe2000f8e00ff */
[----:B------:R-:W-:Y:S02]  /*59e0*/  @!UP0 UIADD3 UR18, UPT, UPT, UR26, 0x10, URZ ;  /* 0x000000101a128890 */ /* 0x000fe4000fffe0ff */
[----:B------:R-:W-:Y:S01]  /*59f0*/  @!UP0 UIADD3 UR10, UPT, UPT, UR26, 0x30, URZ ;  /* 0x000000301a0a8890 */ /* 0x000fe2000fffe0ff */
[----:B------:R-:W-:Y:S01]  /*5a00*/  SEL R0, RZ, 0x1, P0 ;  /* 0x00000001ff007807 */ /* 0x000fe20000000000 */
[----:B------:R-:W-:Y:S01]  /*5a10*/  UIADD3 UR26, UPT, UPT, UR13, UR43, URZ ;  /* 0x0000002b0d1a7290 */ /* 0x000fe2000fffe0ff */
[----:B------:R-:W-:Y:S01]  /*5a20*/  IMAD.U32 R9, RZ, RZ, UR4 ;  /* 0x00000004ff097e24 */ /* 0x000fe2000f8e00ff */
[----:B------:R-:W-:Y:S01]  /*5a30*/  @!P1 R2UR UR6, R8 ;  /* 0x00000000080692ca */ /* 0x000fe200000e0000 */
[----:B------:R-:W-:Y:S01]  /*5a40*/  @!UP0 ULEA UR4, UR21, UR29, 0xd ;  /* 0x0000001d15048291 */ /* 0x000fe2000f8e68ff */
[----:B------:R-:W-:Y:S02]  /*5a50*/  LOP3.LUT R13, R13, R0, RZ, 0x3c, !PT ;  /* 0x000000000d0d7212 */ /* 0x000fe400078e3cff */
[----:B------:R-:W-:Y:S01]  /*5a60*/  @!P1 R2UR UR7, R9 ;  /* 0x00000000090792ca */ /* 0x000fe200000e0000 */
[----:B------:R-:W-:Y:S01]  /*5a70*/  @!UP0 UIADD3 UR16, UPT, UPT, UR4, 0x200, URZ ;  /* 0x0000020004108890 */ /* 0x000fe2000fffe0ff */
[----:B------:R-:W-:Y:S01]  /*5a80*/  SEL R14, R14, RZ, P0 ;  /* 0x000000ff0e0e7207 */ /* 0x000fe20000000000 */
[----:B------:R-:W-:Y:S01]  /*5a90*/  @!UP0 UIADD3 UR8, UPT, UPT, UR4, 0x1200, URZ ;  /* 0x0000120004088890 */ /* 0x000fe2000fffe0ff */
[----:B------:R-:W-:Y:S01]  /*5aa0*/  VOTEU.ALL UP0, P1 ;  /* 0x0000000000ff7886 */ /* 0x000fe20000800000 */
[----:B------:R-:W-:Y:S08]  /*5ab0*/  UPRMT UR4, UR53, 0x654, UR17 ;  /* 0x0000065435047896 */ /* 0x000ff00008000011 */
[----:B------:R1:W-:Y:S01]  /*5ac0*/  @!UP0 UTMALDG.3D [UR16], [UR6], desc[UR24] ;  /* 0x00001810060085b4 */ /* 0x0003e20008011000 */
[----:B------:R-:W-:Y:S05]  /*5ad0*/  VOTEU.ALL UP0, P1 ;  /* 0x0000000000ff7886 */ /* 0x000fea0000800000 */
[----:B------:R3:W-:Y:S01]  /*5ae0*/  @!UP0 UTMALDG.3D [UR8], [UR6], desc[UR24] ;  /* 0x00001808060085b4 */ /* 0x0007e20008011000 */
[----:B------:R4:W-:Y:S01]  /*5af0*/  @!P1 SYNCS.ARRIVE.TRANS64.RED.A0TR RZ, [UR5+0x80], R7 ;  /* 0x00008007ffff99a7 */ /* 0x0009e20008300405 */
[----:B------:R-:W-:Y:S01]  /*5b00*/  SYNCS.ARRIVE.TRANS64.RED.A1T0 RZ, [UR4], RZ ;  /* 0x000000ffffff79a7 */ /* 0x000fe20008100404 */
[----:B------:R-:W-:Y:S04]  /*5b10*/  UIADD3 UR4, UPT, UPT, UR21, 0x1, URZ ;  /* 0x0000000115047890 */ /* 0x000fe8000fffe0ff */
[----:B------:R-:W-:Y:S04]  /*5b20*/  UISETP.NE.AND UP0, UPT, UR4, 0x3, UPT ;  /* 0x000000030400788c */ /* 0x000fe8000bf05270 */
[----:B------:R-:W-:Y:S02]  /*5b30*/  USEL UR5, URZ, 0x1, UP0 ;  /* 0x00000001ff057887 */ /* 0x000fe40008000000 */
[----:B-1----:R-:W-:Y:S04]  /*5b40*/  UIADD3 UR20, UPT, UPT, UR14, UR28, URZ ;  /* 0x0000001c0e147290 */ /* 0x002fe8000fffe0ff */
[----:B------:R-:W-:Y:S01]  /*5b50*/  LOP3.LUT R15, R15, UR5, RZ, 0x3c, !PT ;  /* 0x000000050f0f7c12 */ /* 0x000fe2000f8e3cff */
[----:B---3--:R-:W-:Y:S01]  /*5b60*/  USEL UR12, UR4, URZ, UP0 ;  /* 0x000000ff040c7287 */ /* 0x008fe20008000000 */
[----:B------:R-:W-:Y:S11]  /*5b70*/  BRA.U UP1, `(.L_x_102) ;  /* 0xfffffff101b47547 */ /* 0x000ff6000b83ffff */
[----:B------:R-:W-:Y:S01]  /*5b80*/  UIADD3 UR29, UPT, UPT, UR29, 0x98, URZ ;  /* 0x000000981d1d7890 */ /* 0x000fe2000fffe0ff */
[----:B------:R-:W-:-:S03]  /*5b90*/  SHF.L.U32 R3, R15, 0x1f, RZ ;  /* 0x0000001f0f037819 */ /* 0x000fc600000006ff */
[----:B------:R-:W-:-:S09]  /*5ba0*/  ULEA UR4, UR12, UR29, 0x3 ;  /* 0x0000001d0c047291 */ /* 0x000fd2000f8e18ff */
[----:B------:R-:W1:Y:S02]  /*5bb0*/  SYNCS.PHASECHK.TRANS64.TRYWAIT P0, [UR4], R3 ;  /* 0x00000003ff0075a7 */ /* 0x000e640008001104 */
[----:B-1----:R-:W-:Y:S05]  /*5bc0*/  @!P0 BRA `(.L_x_103) ;  /* 0x0000003400388947 */ /* 0x002fea0003800000 */
.L_x_186:
        /* <DEDUP_REMOVED lines=9> */
.L_x_188:
        /* <DEDUP_REMOVED lines=8> */
.L_x_105:
[----:B-1----:R1:W3:Y:S02]  /*5ce0*/  SYNCS.PHASECHK.TRANS64.TRYWAIT P0, [R0+URZ], R3 ;  /* 0x00000003000075a7 */ /* 0x0022e400080011ff */
[----:B---3--:R-:W-:Y:S05]  /*5cf0*/  @!P0 NANOSLEEP.SYNCS 0x989680 ;  /* 0x009896800000895d */ /* 0x008fea0003900000 */
[----:B------:R-:W3:Y:S02]  /*5d00*/  @!P0 SYNCS.PHASECHK.TRANS64 P0, [R0+URZ], R3 ;  /* 0x00000003000085a7 */ /* 0x000ee400080010ff */
[----:B--23--:R-:W-:Y:S05]  /*5d10*/  @P0 EXIT ;  /* 0x000000000000094d */ /* 0x00cfea0003800000 */
[----:B------:R-:W-:Y:S05]  /*5d20*/  BRA `(.L_x_105) ;  /* 0xfffffffc00ec7947 */ /* 0x000fea000383ffff */
.L_x_93:
[----:B------:R-:W-:-:S06]  /*5d30*/  UISETP.GE.AND UP0, UPT, UR22, 0x4, UPT ;  /* 0x000000041600788c */ /* 0x000fcc000bf06270 */
[----:B------:R-:W-:-:S13]  /*5d40*/  PLOP3.LUT P0, PT, PT, PT, UP0, 0x80, 0x8 ;  /* 0x000000000008781c */ /* 0x000fda0003f0f008 */
[----:B-1----:R-:W-:Y:S05]  /*5d50*/  @!P0 EXIT ;  /* 0x000000000000894d */ /* 0x002fea0003800000 */
[----:B------:R-:W-:Y:S01]  /*5d60*/  BAR.SYNC.DEFER_BLOCKING 0x6, 0xa0 ;  /* 0x0182800000007b1d */ /* 0x000fe20000010000 */
[C---:B------:R-:W-:Y:S01]  /*5d70*/  IMAD.SHL.U32 R5, R66.reuse, 0x10, RZ ;  /* 0x0000001042057824 */ /* 0x040fe200078e00ff */
[C---:B------:R-:W-:Y:S01]  /*5d80*/  LOP3.LUT R72, R66.reuse, 0x60, RZ, 0xc0, !PT ;  /* 0x0000006042487812 */ /* 0x040fe200078ec0ff */
[C---:B------:R-:W-:Y:S01]  /*5d90*/  IMAD.SHL.U32 R6, R61.reuse, 0x200000, RZ ;  /* 0x002000003d067824 */ /* 0x040fe200078e00ff */
[C---:B------:R-:W-:Y:S01]  /*5da0*/  LOP3.LUT R67, R66.reuse, 0x2, RZ, 0xc0, !PT ;  /* 0x0000000242437812 */ /* 0x040fe200078ec0ff */
[----:B------:R-:W-:Y:S01]  /*5db0*/  IMAD.SHL.U32 R8, R61, 0x200, RZ ;  /* 0x000002003d087824 */ /* 0x000fe200078e00ff */
[----:B------:R-:W-:Y:S02]  /*5dc0*/  UMOV UR49, 0x400 ;  /* 0x0000040000317882 */ /* 0x000fe40000000000 */
[----:B------:R-:W1:Y:S01]  /*5dd0*/  LDC.64 R56, c[0x0][0x888] ;  /* 0x00022200ff387b82 */ /* 0x000e620000000a00 */
[----:B------:R-:W-:Y:S01]  /*5de0*/  ULEA UR49, UR53, UR49, 0x18 ;  /* 0x0000003135317291 */ /* 0x000fe2000f8ec0ff */
[C---:B------:R-:W-:Y:S01]  /*5df0*/  IMAD.SHL.U32 R4, R66.reuse, 0x2, RZ ;  /* 0x0000000242047824 */ /* 0x040fe200078e00ff */
[C---:B------:R-:W-:Y:S01]  /*5e00*/  LOP3.LUT R71, R5.reuse, 0x590, RZ, 0xc0, !PT ;  /* 0x0000059005477812 */ /* 0x040fe200078ec0ff */
[----:B------:R-:W-:Y:S01]  /*5e10*/  IMAD.U32 R23, R66, 0x10000, RZ ;  /* 0x0001000042177824 */ /* 0x000fe200078e00ff */
[----:B------:R-:W-:Y:S01]  /*5e20*/  LOP3.LUT R5, R5, 0x60, RZ, 0xc0, !PT ;  /* 0x0000006005057812 */ /* 0x000fe200078ec0ff */
[----:B------:R-:W-:Y:S01]  /*5e30*/  UIADD3 UR4, UPT, UPT, UR49, 0x200, URZ ;  /* 0x0000020031047890 */ /* 0x000fe2000fffe0ff */
[----:B------:R-:W-:Y:S01]  /*5e40*/  LOP3.LUT R6, R6, 0x200000, RZ, 0xc0, !PT ;  /* 0x0020000006067812 */ /* 0x000fe200078ec0ff */
[----:B------:R-:W2:Y:S01]  /*5e50*/  LDC.64 R58, c[0x0][0x890] ;  /* 0x00022400ff3a7b82 */ /* 0x000ea20000000a00 */
[----:B------:R-:W-:Y:S01]  /*5e60*/  LOP3.LUT R66, R66, 0x4, RZ, 0xc0, !PT ;  /* 0x0000000442427812 */ /* 0x000fe200078ec0ff */
[----:B------:R-:W-:Y:S01]  /*5e70*/  IMAD.MOV.U32 R22, RZ, RZ, RZ ;  /* 0x000000ffff167224 */ /* 0x000fe200078e00ff */
[----:B------:R-:W-:-:S02]  /*5e80*/  LOP3.LUT R71, R71, 0x200, R8, 0xf8, !PT ;  /* 0x0000020047477812 */ /* 0x000fc400078ef808 */
[----:B------:R-:W-:Y:S02]  /*5e90*/  CS2R R68, SRZ ;  /* 0x0000000000447805 */ /* 0x000fe4000001ff00 */
[----:B------:R-:W-:Y:S01]  /*5ea0*/  LOP3.LUT R4, R5, 0xc, R4, 0xf8, !PT ;  /* 0x0000000c05047812 */ /* 0x000fe200078ef804 */
[----:B------:R-:W-:Y:S01]  /*5eb0*/  IMAD.MOV.U32 R65, RZ, RZ, RZ ;  /* 0x000000ffff417224 */ /* 0x000fe200078e00ff */
[----:B------:R-:W-:Y:S01]  /*5ec0*/  LOP3.LUT R23, R6, 0x400000, R23, 0xf8, !PT ;  /* 0x0040000006177812 */ /* 0x000fe200078ef817 */
[----:B------:R-:W3:Y:S01]  /*5ed0*/  LDC.64 R54, c[0x0][0x8b0] ;  /* 0x00022c00ff367b82 */ /* 0x000ee20000000a00 */
[----:B------:R-:W4:Y:S01]  /*5ee0*/  LDS R0, [UR49+0x170] ;  /* 0x00017031ff007984 */ /* 0x000f220008000800 */
[----:B------:R-:W-:Y:S01]  /*5ef0*/  IADD3 R70, PT, PT, -R66, 0x2, RZ ;  /* 0x0000000242467810 */ /* 0x000fe20007ffe1ff */
[----:B------:R-:W-:Y:S01]  /*5f00*/  IMAD.MOV R67, RZ, RZ, -R67 ;  /* 0x000000ffff437224 */ /* 0x000fe200078e0a43 */
[----:B------:R-:W-:Y:S01]  /*5f10*/  LOP3.LUT R71, R71, R4, RZ, 0xfc, !PT ;  /* 0x0000000447477212 */ /* 0x000fe200078efcff */
[----:B------:R-:W-:Y:S01]  /*5f20*/  IMAD.U32 R73, RZ, RZ, UR4 ;  /* 0x00000004ff497e24 */ /* 0x000fe2000f8e00ff */
[----:B------:R-:W1:Y:S01]  /*5f30*/  LDCU UR61, c[0x0][0x370] ;  /* 0x00006e00ff3d77ac */ /* 0x000e620008000800 */
[----:B------:R-:W-:Y:S01]  /*5f40*/  IMAD.MOV R66, RZ, RZ, -R66 ;  /* 0x000000ffff427224 */ /* 0x000fe200078e0a42 */
[----:B------:R-:W1:Y:S01]  /*5f50*/  LDC.64 R52, c[0x0][0x8a8] ;  /* 0x00022a00ff347b82 */ /* 0x000e620000000a00 */
[----:B------:R-:W-:Y:S01]  /*5f60*/  IMAD.SHL.U32 R70, R70, 0x10, RZ ;  /* 0x0000001046467824 */ /* 0x000fe200078e00ff */
[----:B------:R-:W-:Y:S01]  /*5f70*/  LEA R71, R71, UR4, 0x2 ;  /* 0x0000000447477c11 */ /* 0x000fe2000f8e10ff */
[----:B------:R-:W-:Y:S01]  /*5f80*/  UMOV UR52, 0x1 ;  /* 0x0000000100347882 */ /* 0x000fe20000000000 */
[----:B------:R-:W1:Y:S01]  /*5f90*/  LDCU UR43, c[0x0][0xb0c] ;  /* 0x00016180ff2b77ac */ /* 0x000e620008000800 */
[----:B------:R-:W1:Y:S01]  /*5fa0*/  LDCU UR39, c[0x0][0xb30] ;  /* 0x00016600ff2777ac */ /* 0x000e620008000800 */
[----:B------:R-:W1:Y:S01]  /*5fb0*/  LDCU.64 UR54, c[0x0][0x888] ;  /* 0x00011100ff3677ac */ /* 0x000e620008000a00 */
[----:B------:R-:W1:Y:S01]  /*5fc0*/  LDCU.64 UR40, c[0x0][0xb28] ;  /* 0x00016500ff2877ac */ /* 0x000e620008000a00 */
[----:B------:R-:W1:Y:S01]  /*5fd0*/  LDCU.128 UR56, c[0x0][0xb10] ;  /* 0x00016200ff3877ac */ /* 0x000e620008000c00 */
[----:B------:R-:W1:Y:S01]  /*5fe0*/  LDCU UR60, c[0x0][0x374] ;  /* 0x00006e80ff3c77ac */ /* 0x000e620008000800 */
[----:B------:R-:W-:Y:S01]  /*5ff0*/  UMOV UR48, URZ ;  /* 0x000000ff00307c82 */ /* 0x000fe20008000000 */
[----:B------:R-:W-:Y:S01]  /*6000*/  UMOV UR51, URZ ;  /* 0x000000ff00337c82 */ /* 0x000fe20008000000 */
[----:B------:R-:W-:Y:S01]  /*6010*/  UMOV UR50, URZ ;  /* 0x000000ff00327c82 */ /* 0x000fe20008000000 */
[----:B--2-4-:R-:W-:-:S07]  /*6020*/  IMAD.IADD R23, R0, 0x1, R23 ;  /* 0x0000000100177824 */ /* 0x014fce00078e0217 */
.L_x_136:
[C---:B------:R-:W-:Y:S02]  /*6030*/  LEA R3, R65.reuse, UR49, 0x3 ;  /* 0x0000003141037c11 */ /* 0x040fe4000f8e18ff */
[----:B------:R-:W-:Y:S02]  /*6040*/  SHF.L.U32 R0, R68, 0x1f, RZ ;  /* 0x0000001f44007819 */ /* 0x000fe400000006ff */
[----:B-1----:R-:W-:Y:S02]  /*6050*/  LEA R5, R65, UR49, 0x4 ;  /* 0x0000003141057c11 */ /* 0x002fe4000f8e20ff */
[----:B------:R-:W2:Y:S02]  /*6060*/  SYNCS.PHASECHK.TRANS64.TRYWAIT P0, [R3+URZ+0xc0], R0 ;  /* 0x0000c000030075a7 */ /* 0x000ea400080011ff */
[----:B--2---:R-:W-:Y:S05]  /*6070*/  @!P0 BRA `(.L_x_106) ;  /* 0x00000030003c8947 */ /* 0x004fea0003800000 */
.L_x_189:
        /* <DEDUP_REMOVED lines=8> */
[----:B----4-:R-:W-:Y:S11]  /*6100*/  LOP3.LUT P0, RZ, R6, 0x1, RZ, 0xc0, !PT ;  /* 0x0000000106ff7812 */ /* 0x010ff6000780c0ff */
[----:B------:R-:W-:Y:S02]  /*6110*/  @!UPT UIADD3 URZ, UPT, UPT, URZ, URZ, URZ ;  /* 0x000000fffffff290 */ /* 0x000fe4000fffe0ff */
[----:B-1----:R-:W-:Y:S01]  /*6120*/  VOTEU.ANY UP1, P0 ;  /* 0x0000000000ff7886 */ /* 0x002fe20000020100 */
[----:B------:R-:W-:Y:S01]  /*6130*/  PLOP3.LUT P0, PT, PT, PT, UP1, 0x80, 0x8 ;  /* 0x000000000008781c */ /* 0x000fe20003f0f018 */
[----:B------:R-:W-:Y:S11]  /*6140*/  UP2UR UR63, UPR, URZ, 0x2 ;  /* 0x00000002ff3f7883 */ /* 0x000ff60008000000 */
[----:B------:R-:W-:Y:S01]  /*6150*/  @!UPT UIADD3 URZ, UPT, UPT, URZ, URZ, URZ ;  /* 0x000000fffffff290 */ /* 0x000fe2000fffe0ff */
[----:B--2---:R-:W-:Y:S02]  /*6160*/  @P0 SHF.R.U32.HI R0, RZ, 0x10, R5 ;  /* 0x00000010ff000819 */ /* 0x004fe40000011605 */
        /* <DEDUP_REMOVED lines=12> */
[----:B------:R-:W2:Y:S01]  /*6230*/  LDCU UR12, c[0x0][0xb20] ;  /* 0x00016400ff0c77ac */ /* 0x000ea20008000800 */
[----:B------:R-:W-:Y:S02]  /*6240*/  UIMAD.WIDE.U32 UR4, UR60, UR59, URZ ;  /* 0x0000003b3c0472a5 */ /* 0x000fe4000f8e00ff */
[----:B------:R-:W-:Y:S02]  /*6250*/  UIMAD.WIDE.U32 UR6, UR61, UR56, URZ ;  /* 0x000000383d0672a5 */ /* 0x000fe4000f8e00ff */
[----:B------:R-:W-:Y:S02]  /*6260*/  UISETP.NE.AND UP0, UPT, UR58, 0x1, UPT ;  /* 0x000000013a00788c */ /* 0x000fe4000bf05270 */
[----:B------:R-:W-:Y:S02]  /*6270*/  UIMAD.WIDE.U32 UR8, UR37, UR59, URZ ;  /* 0x0000003b250872a5 */ /* 0x000fe4000f8e00ff */
[----:B------:R-:W-:Y:S02]  /*6280*/  UIMAD.WIDE.U32 UR10, UR38, UR56, URZ ;  /* 0x00000038260a72a5 */ /* 0x000fe4000f8e00ff */
[----:B------:R-:W-:Y:S02]  /*6290*/  UISETP.NE.AND UP1, UPT, UR43, 0x1, UPT ;  /* 0x000000012b00788c */ /* 0x000fe4000bf25270 */
[----:B------:R-:W-:Y:S01]  /*62a0*/  UISETP.NE.AND UP2, UPT, UR42, 0x1, UPT ;  /* 0x000000012a00788c */ /* 0x000fe2000bf45270 */
[----:B------:R-:W-:Y:S02]  /*62b0*/  UMOV UR4, UR5 ;  /* 0x0000000500047c82 */ /* 0x000fe40008000000 */
[----:B--2---:R-:W-:Y:S03]  /*62c0*/  USHF.R.U32.HI UR5, URZ, UR12, UR4 ;  /* 0x0000000cff057299 */ /* 0x004fe60008011604 */
[----:B------:R-:W-:Y:S02]  /*62d0*/  UMOV UR4, UR7 ;  /* 0x0000000700047c82 */ /* 0x000fe40008000000 */
[----:B------:R-:W-:Y:S02]  /*62e0*/  USHF.R.U32.HI UR7, URZ, UR57, UR4 ;  /* 0x00000039ff077299 */ /* 0x000fe40008011604 */
[----:B------:R-:W-:Y:S02]  /*62f0*/  USEL UR4, UR60, UR5, !UP0 ;  /* 0x000000053c047287 */ /* 0x000fe4000c000000 */
[----:B------:R-:W-:Y:S01]  /*6300*/  USEL UR7, UR61, UR7, !UP1 ;  /* 0x000000073d077287 */ /* 0x000fe2000c800000 */
[----:B------:R-:W-:Y:S01]  /*6310*/  UMOV UR5, UR9 ;  /* 0x0000000900057c82 */ /* 0x000fe20008000000 */
[----:B------:R-:W-:Y:S02]  /*6320*/  UIMAD.WIDE.U32 UR8, UR4, UR40, URZ ;  /* 0x00000028040872a5 */ /* 0x000fe4000f8e00ff */
[----:B------:R-:W-:Y:S03]  /*6330*/  USHF.R.U32.HI UR6, URZ, UR12, UR5 ;  /* 0x0000000cff067299 */ /* 0x000fe60008011605 */
[----:B------:R-:W-:Y:S01]  /*6340*/  UMOV UR5, UR11 ;  /* 0x0000000b00057c82 */ /* 0x000fe20008000000 */
[----:B------:R-:W-:Y:S02]  /*6350*/  UIMAD.WIDE.U32 UR10, UR7, UR40, URZ ;  /* 0x00000028070a72a5 */ /* 0x000fe4000f8e00ff */
[----:B------:R-:W-:Y:S02]  /*6360*/  USHF.R.U32.HI UR12, URZ, UR57, UR5 ;  /* 0x00000039ff0c7299 */ /* 0x000fe40008011605 */
[----:B------:R-:W-:Y:S01]  /*6370*/  USEL UR6, UR37, UR6, !UP0 ;  /* 0x0000000625067287 */ /* 0x000fe2000c000000 */
[----:B------:R-:W-:Y:S02]  /*6380*/  UMOV UR5, UR9 ;  /* 0x0000000900057c82 */ /* 0x000fe40008000000 */
[----:B------:R-:W-:Y:S01]  /*6390*/  UMOV UR10, UR11 ;  /* 0x0000000b000a7c82 */ /* 0x000fe20008000000 */
[----:B------:R-:W-:Y:S02]  /*63a0*/  @UP2 USHF.R.U32.HI UR4, URZ, UR41, UR5 ;  /* 0x00000029ff042299 */ /* 0x000fe40008011605 */
[----:B------:R-:W-:Y:S02]  /*63b0*/  @UP2 USHF.R.U32.HI UR7, URZ, UR41, UR10 ;  /* 0x00000029ff072299 */ /* 0x000fe4000801160a */
[----:B------:R-:W-:Y:S02]  /*63c0*/  UIMAD UR4, UR42, UR4, URZ ;  /* 0x000000042a0472a4 */ /* 0x000fe4000f8e02ff */
[----:B------:R-:W-:Y:S02]  /*63d0*/  UIMAD.WIDE.U32 UR10, UR6, UR40, URZ ;  /* 0x00000028060a72a5 */ /* 0x000fe4000f8e00ff */
[----:B------:R-:W-:Y:S02]  /*63e0*/  USEL UR5, UR38, UR12, !UP1 ;  /* 0x0000000c26057287 */ /* 0x000fe4000c800000 */
[----:B------:R-:W-:Y:S02]  /*63f0*/  UIMAD UR8, UR42, UR7, URZ ;  /* 0x000000072a0872a4 */ /* 0x000fe4000f8e02ff */
[----:B------:R-:W-:Y:S03]  /*6400*/  UISETP.GE.AND UP0, UPT, UR6, UR4, UPT ;  /* 0x000000040600728c */ /* 0x000fe6000bf06270 */
[----:B------:R-:W-:Y:S01]  /*6410*/  UMOV UR4, UR11 ;  /* 0x0000000b00047c82 */ /* 0x000fe20008000000 */
[----:B------:R-:W-:Y:S02]  /*6420*/  UISETP.GE.OR UP0, UPT, UR5, UR8, UP0 ;  /* 0x000000080500728c */ /* 0x000fe40008706670 */
[----:B------:R-:W-:Y:S02]  /*6430*/  USHF.R.U32.HI UR4, URZ, UR41, UR4 ;  /* 0x00000029ff047299 */ /* 0x000fe40008011604 */
[----:B------:R-:W-:Y:S02]  /*6440*/  UIMAD.WIDE.U32 UR8, UR5, UR40, URZ ;  /* 0x00000028050872a5 */ /* 0x000fe4000f8e00ff */
[----:B------:R-:W-:Y:S02]  /*6450*/  USEL UR11, UR6, UR4, !UP2 ;  /* 0x00000004060b7287 */ /* 0x000fe4000d000000 */
[----:B------:R-:W-:Y:S02]  /*6460*/  UIADD3 UR8, UPT, UPT, -UR5, URZ, URZ ;  /* 0x000000ff05087290 */ /* 0x000fe4000fffe1ff */
[----:B------:R-:W-:Y:S01]  /*6470*/  UIADD3 UR10, UPT, UPT, -UR11, URZ, URZ ;  /* 0x000000ff0b0a7290 */ /* 0x000fe2000fffe1ff */
[----:B------:R-:W-:Y:S01]  /*6480*/  @!UP0 UMOV UR4, UR9 ;  /* 0x0000000900048c82 */ /* 0x000fe20008000000 */
[----:B------:R-:W-:Y:S02]  /*6490*/  UIADD3 UR9, UPT, UPT, -UR6, URZ, URZ ;  /* 0x000000ff06097290 */ /* 0x000fe4000fffe1ff */
[----:B------:R-:W-:Y:S02]  /*64a0*/  @!UP0 USHF.R.U32.HI UR4, URZ, UR41, UR4 ;  /* 0x00000029ff048299 */ /* 0x000fe40008011604 */
[----:B------:R-:W-:Y:S02]  /*64b0*/  UIMAD UR10, UR42, UR10, UR6 ;  /* 0x0000000a2a0a72a4 */ /* 0x000fe4000f8e0206 */
[----:B------:R-:W-:Y:S04]  /*64c0*/  @!UP0 USEL UR4, UR5, UR4, !UP2 ;  /* 0x0000000405048287 */ /* 0x000fe8000d000000 */
[----:B------:R-:W-:Y:S02]  /*64d0*/  @!UP0 UIMAD UR10, UR7, UR10, UR4 ;  /* 0x0000000a070a82a4 */ /* 0x000fe4000f8e0204 */
[----:B------:R-:W-:Y:S02]  /*64e0*/  @!UP0 UIADD3 UR11, UPT, UPT, UR11, -UR4, URZ ;  /* 0x800000040b0b8290 */ /* 0x000fe4000fffe0ff */
[----:B------:R-:W-:Y:S02]  /*64f0*/  UIMAD UR7, UR43, UR8, UR38 ;  /* 0x000000082b0772a4 */ /* 0x000fe4000f8e0226 */
[----:B------:R-:W-:Y:S02]  /*6500*/  @!UP0 UIMAD UR6, UR11, UR42, UR5 ;  /* 0x0000002a0b0682a4 */ /* 0x000fe4000f8e0205 */
[----:B------:R-:W-:Y:S01]  /*6510*/  UIMAD UR4, UR58, UR9, UR37 ;  /* 0x000000093a0472a4 */ /* 0x000fe2000f8e0225 */
[----:B------:R-:W-:Y:S02]  /*6520*/  @!UP0 UMOV UR5, UR10 ;  /* 0x0000000a00058c82 */ /* 0x000fe40008000000 */
[----:B------:R-:W-:Y:S02]  /*6530*/  UIMAD UR38, UR5, UR43, UR7 ;  /* 0x0000002b052672a4 */ /* 0x000fe4000f8e0207 */
[----:B------:R-:W-:Y:S11]  /*6540*/  UIMAD UR37, UR6, UR58, UR4 ;  /* 0x0000003a062572a4 */ /* 0x000ff6000f8e0204 */
[----:B------:R-:W-:Y:S01]  /*6550*/  @!UPT UIADD3 URZ, UPT, UPT, URZ, URZ, URZ ;  /* 0x000000fffffff290 */ /* 0x000fe2000fffe0ff */
.L_x_107:
[----:B------:R-:W-:Y:S01]  /*6560*/  UISETP.NE.AND UP0, UPT, UR39, 0x1, UPT ;  /* 0x000000012700788c */ /* 0x000fe2000bf05270 */
[----:B------:R-:W-:Y:S01]  /*6570*/  R2UR UR11, R73 ;  /* 0x00000000490b72ca */ /* 0x000fe200000e0000 */
[----:B------:R-:W-:Y:S01]  /*6580*/  USHF.L.U32 UR46, UR20, 0x6, URZ ;  /* 0x00000006142e7899 */ /* 0x000fe200080006ff */
[----:B------:R-:W-:Y:S01]  /*6590*/  IADD3 R65, PT, PT, R65, 0x1, RZ ;  /* 0x0000000141417810 */ /* 0x000fe20007ffe0ff */
[----:B------:R-:W-:Y:S07]  /*65a0*/  USHF.L.U32 UR45, UR26, 0x6, URZ ;  /* 0x000000061a2d7899 */ /* 0x000fee00080006ff */
[----:B------:R-:W2:Y:S01]  /*65b0*/  @!UP0 LDCU.128 UR12, c[0x0][0xb10] ;  /* 0x00016200ff0c87ac */ /* 0x000ea20008000c00 */
[----:B------:R-:W4:Y:S01]  /*65c0*/  @!UP0 LDCU UR5, c[0x0][0xb0c] ;  /* 0x00016180ff0587ac */ /* 0x000f220008000800 */
[----:B------:R-:W3:Y:S01]  /*65d0*/  @!UP0 LDCU UR10, c[0x0][0xb20] ;  /* 0x00016400ff0a87ac */ /* 0x000ee20008000800 */
[----:B--2---:R-:W-:Y:S02]  /*65e0*/  UIMAD.WIDE.U32 UR8, UR38, UR12, URZ ;  /* 0x0000000c260872a5 */ /* 0x004fe4000f8e00ff */
[----:B------:R-:W-:Y:S02]  /*65f0*/  UIMAD.WIDE.U32 UR6, UR37, UR15, URZ ;  /* 0x0000000f250672a5 */ /* 0x000fe4000f8e00ff */
[----:B------:R-:W-:Y:S03]  /*6600*/  @!UP0 UISETP.NE.AND UP1, UPT, UR14, 0x1, UPT ;  /* 0x000000010e00888c */ /* 0x000fe6000bf25270 */
[----:B------:R-:W-:Y:S01]  /*6610*/  @!UP0 UMOV UR4, UR9 ;  /* 0x0000000900048c82 */ /* 0x000fe20008000000 */
[----:B----4-:R-:W-:Y:S02]  /*6620*/  @!UP0 UISETP.NE.AND UP2, UPT, UR5, 0x1, UPT ;  /* 0x000000010500888c */ /* 0x010fe4000bf45270 */
[----:B------:R-:W-:Y:S01]  /*6630*/  @!UP0 USHF.R.U32.HI UR4, URZ, UR13, UR4 ;  /* 0x0000000dff048299 */ /* 0x000fe20008011604 */
[----:B------:R-:W-:Y:S02]  /*6640*/  @!UP0 UMOV UR6, UR7 ;  /* 0x0000000700068c82 */ /* 0x000fe40008000000 */
[----:B---3--:R-:W-:Y:S02]  /*6650*/  @!UP0 USHF.R.U32.HI UR6, URZ, UR10, UR6 ;  /* 0x0000000aff068299 */ /* 0x008fe40008011606 */
[----:B------:R-:W-:Y:S02]  /*6660*/  @!UP0 USEL UR7, UR38, UR4, !UP2 ;  /* 0x0000000426078287 */ /* 0x000fe4000d000000 */
[----:B------:R-:W-:Y:S04]  /*6670*/  @!UP0 USEL UR6, UR37, UR6, !UP1 ;  /* 0x0000000625068287 */ /* 0x000fe8000c800000 */
[----:B------:R-:W-:Y:S02]  /*6680*/  @!UP0 UIADD3 UR4, UPT, UPT, -UR7, UR6, URZ ;  /* 0x0000000607048290 */ /* 0x000fe4000fffe1ff */
[----:B------:R-:W-:Y:S02]  /*6690*/  @!UP0 UIADD3 UR6, UPT, UPT, UR7, -UR6, URZ ;  /* 0x8000000607068290 */ /* 0x000fe4000fffe0ff */
[----:B------:R-:W-:Y:S02]  /*66a0*/  @!UP0 UIMAD UR38, UR4, UR5, UR38 ;  /* 0x00000005042682a4 */ /* 0x000fe4000f8e0226 */
[----:B------:R-:W-:Y:S02]  /*66b0*/  @!UP0 UIMAD UR37, UR6, UR14, UR37 ;  /* 0x0000000e062582a4 */ /* 0x000fe4000f8e0225 */
[----:B------:R-:W-:Y:S09]  /*66c0*/  ULOP3.LUT UP0, URZ, UR11, 0x1b0, URZ, 0xc0, !UPT ;  /* 0x000001b00bff7892 */ /* 0x000ff2000f80c0ff */
[----:B------:R-:W-:Y:S05]  /*66d0*/  BRA.U !UP0, `(.L_x_108) ;  /* 0x00000001087c7547 */ /* 0x000fea000b800000 */
[----:B------:R-:W2:Y:S01]  /*66e0*/  LDCU.64 UR8, c[0x4][0x80] ;  /* 0x01001000ff0877ac */ /* 0x000ea20008000a00 */
[----:B------:R-:W-:Y:S01]  /*66f0*/  MOV R2, 0x0 ;  /* 0x0000000000027802 */ /* 0x000fe20000000f00 */
[----:B------:R-:W-:Y:S02]  /*6700*/  HFMA2 R12, -RZ, RZ, 0, 5.9604644775390625e-08 ;  /* 0x00000001ff0c7431 */ /* 0x000fe400000001ff */
[----:B------:R-:W-:Y:S01]  /*6710*/  IMAD.MOV.U32 R8, RZ, RZ, 0x70 ;  /* 0x00000070ff087424 */ /* 0x000fe200078e00ff */
[----:B------:R3:W4:Y:S01]  /*6720*/  LDC.64 R14, c[0x4][R2] ;  /* 0x01000000020e7b82 */ /* 0x0007220000000a00 */
[----:B------:R-:W1:Y:S01]  /*6730*/  LDCU.64 UR6, c[0x4][0x88] ;  /* 0x01001100ff0677ac */ /* 0x000e620008000a00 */
[----:B------:R-:W-:Y:S01]  /*6740*/  IMAD.MOV.U32 R13, RZ, RZ, RZ ;  /* 0x000000ffff0d7224 */ /* 0x000fe200078e00ff */
[----:B------:R-:W1:Y:S01]  /*6750*/  LDCU.64 UR4, c[0x4][0x8] ;  /* 0x01000100ff0477ac */ /* 0x000e620008000a00 */
[----:B--2---:R-:W-:Y:S01]  /*6760*/  MOV R5, UR9 ;  /* 0x0000000900057c02 */ /* 0x004fe20008000f00 */
[----:B------:R-:W-:Y:S01]  /*6770*/  IMAD.U32 R4, RZ, RZ, UR8 ;  /* 0x00000008ff047e24 */ /* 0x000fe2000f8e00ff */
[----:B-1----:R-:W-:Y:S01]  /*6780*/  MOV R7, UR7 ;  /* 0x0000000700077c02 */ /* 0x002fe20008000f00 */
[----:B------:R-:W-:Y:S01]  /*6790*/  IMAD.U32 R6, RZ, RZ, UR6 ;  /* 0x00000006ff067e24 */ /* 0x000fe2000f8e00ff */
[----:B------:R-:W-:Y:S01]  /*67a0*/  MOV R11, UR5 ;  /* 0x00000005000b7c02 */ /* 0x000fe20008000f00 */
[----:B------:R-:W-:Y:S02]  /*67b0*/  IMAD.U32 R10, RZ, RZ, UR4 ;  /* 0x00000004ff0a7e24 */ /* 0x000fe4000f8e00ff */
[----:B------:R-:W-:Y:S07]  /*67c0*/  LEPC R20, `(.L_x_109) ;  /* 0x000000001014794e */ /* 0x000fee0000000000 */
[----:B---345:R-:W-:Y:S05]  /*67d0*/  CALL.ABS.NOINC R14 ;  /* 0x000000000e007343 */ /* 0x038fea0003c00000 */
.L_x_109:
[----:B------:R-:W1:Y:S01]  /*67e0*/  LDCU.64 UR8, c[0x4][0x80] ;  /* 0x01001000ff0877ac */ /* 0x000e620008000a00 */
[----:B------:R-:W2:Y:S01]  /*67f0*/  LDC.64 R2, c[0x4][R2] ;  /* 0x0100000002027b82 */ /* 0x000ea20000000a00 */
[----:B------:R-:W-:Y:S02]  /*6800*/  HFMA2 R12, -RZ, RZ, 0, 5.9604644775390625e-08 ;  /* 0x00000001ff0c7431 */ /* 0x000fe400000001ff */
[----:B------:R-:W-:Y:S02]  /*6810*/  IMAD.MOV.U32 R8, RZ, RZ, 0x70 ;  /* 0x00000070ff087424 */ /* 0x000fe400078e00ff */
[----:B------:R-:W-:Y:S01]  /*6820*/  IMAD.MOV.U32 R13, RZ, RZ, RZ ;  /* 0x000000ffff0d7224 */ /* 0x000fe200078e00ff */
[----:B------:R-:W3:Y:S01]  /*6830*/  LDCU.64 UR6, c[0x4][0x88] ;  /* 0x01001100ff0677ac */ /* 0x000ee20008000a00 */
[----:B------:R-:W4:Y:S01]  /*6840*/  LDCU.64 UR4, c[0x4][0x8] ;  /* 0x01000100ff0477ac */ /* 0x000f220008000a00 */
[----:B-1----:R-:W-:Y:S02]  /*6850*/  MOV R4, UR8 ;  /* 0x0000000800047c02 */ /* 0x002fe40008000f00 */
[----:B------:R-:W-:Y:S02]  /*6860*/  MOV R5, UR9 ;  /* 0x0000000900057c02 */ /* 0x000fe40008000f00 */
[----:B---3--:R-:W-:Y:S01]  /*6870*/  MOV R7, UR7 ;  /* 0x0000000700077c02 */ /* 0x008fe20008000f00 */
[----:B------:R-:W-:Y:S01]  /*6880*/  IMAD.U32 R6, RZ, RZ, UR6 ;  /* 0x00000006ff067e24 */ /* 0x000fe2000f8e00ff */
[----:B----4-:R-:W-:Y:S01]  /*6890*/  MOV R11, UR5 ;  /* 0x00000005000b7c02 */ /* 0x010fe20008000f00 */
[----:B------:R-:W-:Y:S02]  /*68a0*/  IMAD.U32 R10, RZ, RZ, UR4 ;  /* 0x00000004ff0a7e24 */ /* 0x000fe4000f8e00ff */
[----:B------:R-:W-:Y:S07]  /*68b0*/  LEPC R20, `(.L_x_108) ;  /* 0x000000001014794e */ /* 0x000fee0000000000 */
[----:B--2---:R-:W-:Y:S05]  /*68c0*/  CALL.ABS.NOINC R2 ;  /* 0x0000000002007343 */ /* 0x004fea0003c00000 */
.L_x_108:
[----:B------:R-:W-:Y:S02]  /*68d0*/  ISETP.NE.U32.AND P0, PT, RZ, UR54, PT ;  /* 0x00000036ff007c0c */ /* 0x000fe4000bf05070 */
[C---:B------:R-:W-:Y:S02]  /*68e0*/  ISETP.NE.U32.AND P1, PT, R58.reuse, RZ, PT ;  /* 0x000000ff3a00720c */ /* 0x040fe40003f25070 */
[----:B------:R-:W-:Y:S02]  /*68f0*/  ISETP.NE.U32.AND P4, PT, R58, RZ, PT ;  /* 0x000000ff3a00720c */ /* 0x000fe40003f85070 */
[----:B------:R-:W-:Y:S02]  /*6900*/  ISETP.NE.AND.EX P0, PT, RZ, UR55, PT, P0 ;  /* 0x00000037ff007c0c */ /* 0x000fe4000bf05300 */
[C---:B------:R-:W-:Y:S02]  /*6910*/  ISETP.NE.AND.EX P1, PT, R59.reuse, RZ, PT, P1 ;  /* 0x000000ff3b00720c */ /* 0x040fe40003f25310 */
[----:B------:R-:W-:Y:S02]  /*6920*/  ISETP.NE.AND.EX P4, PT, R59, RZ, P0, P4 ;  /* 0x000000ff3b00720c */ /* 0x000fe40000785340 */
[----:B------:R-:W-:Y:S02]  /*6930*/  ISETP.NE.U32.AND P5, PT, R54, RZ, PT ;  /* 0x000000ff3600720c */ /* 0x000fe40003fa5070 */
[----:B------:R-:W-:Y:S02]  /*6940*/  ISETP.NE.U32.AND P3, PT, RZ, UR54, PT ;  /* 0x00000036ff007c0c */ /* 0x000fe4000bf65070 */
[----:B------:R-:W-:Y:S02]  /*6950*/  PLOP3.LUT P2, PT, PT, PT, PT, 0x8, 0x80 ;  /* 0x000000000080781c */ /* 0x000fe40003f4e170 */
[----:B------:R-:W-:Y:S02]  /*6960*/  ISETP.NE.AND.EX P5, PT, R55, RZ, PT, P5 ;  /* 0x000000ff3700720c */ /* 0x000fe40003fa5350 */
[----:B------:R-:W-:Y:S03]  /*6970*/  ISETP.NE.AND.EX P3, PT, RZ, UR55, PT, P3 ;  /* 0x00000037ff007c0c */ /* 0x000fe6000bf65330 */
[----:B------:R-:W-:Y:S01]  /*6980*/  @!P4 PLOP3.LUT P2, PT, P1, PT, PT, 0x80, 0x8 ;  /* 0x000000000008c81c */ /* 0x000fe20000f4f070 */
[----:B------:R-:W-:Y:S01]  /*6990*/  @!UPT UIADD3 URZ, UPT, UPT, URZ, URZ, URZ ;  /* 0x000000fffffff290 */ /* 0x000fe2000fffe0ff */
[----:B------:R-:W-:Y:S11]  /*69a0*/  @!P1 BRA `(.L_x_110) ;  /* 0x0000000000309947 */ /* 0x000ff60003800000 */
[----:B------:R-:W-:Y:S01]  /*69b0*/  ISETP.NE.U32.AND P0, PT, R56, RZ, PT ;  /* 0x000000ff3800720c */ /* 0x000fe20003f05070 */
[----:B------:R-:W2:Y:S01]  /*69c0*/  LDCU.64 UR4, c[0x0][0x358] ;  /* 0x00006b00ff0477ac */ /* 0x000ea20008000a00 */
[----:B------:R-:W-:Y:S02]  /*69d0*/  IMAD.MOV.U32 R60, RZ, RZ, 0x1 ;  /* 0x00000001ff3c7424 */ /* 0x000fe400078e00ff */
[----:B------:R-:W-:Y:S11]  /*69e0*/  ISETP.NE.AND.EX P0, PT, R57, RZ, PT, P0 ;  /* 0x000000ff3900720c */ /* 0x000ff60003f05300 */
[----:B------:R-:W-:Y:S02]  /*69f0*/  @!UPT UIADD3 URZ, UPT, UPT, URZ, URZ, URZ ;  /* 0x000000fffffff290 */ /* 0x000fe4000fffe0ff */
[----:B------:R-:W3:Y:S01]  /*6a00*/  @P0 LDC.64 R2, c[0x0][0x888] ;  /* 0x00022200ff020b82 */ /* 0x000ee20000000a00 */
[----:B-1----:R-:W-:Y:S04]  /*6a10*/  @P0 IMAD R0, R58, UR36, RZ ;  /* 0x000000243a000c24 */ /* 0x002fe8000f8e02ff */
[----:B---3--:R-:W-:Y:S04]  /*6a20*/  @P0 IMAD.WIDE R2, R0, 0x4, R2 ;  /* 0x0000000400020825 */ /* 0x008fe800078e0202 */
[----:B------:R-:W-:Y:S01]  /*6a30*/  HFMA2 R0, -RZ, RZ, 0, 5.9604644775390625e-08 ;  /* 0x00000001ff007431 */ /* 0x000fe200000001ff */
[----:B--2--5:R2:W5:Y:S04]  /*6a40*/  @P0 LDG.E R27, desc[UR4][R2.64] ;  /* 0x00000004021b0981 */ /* 0x024568000c1e1900 */
[----:B------:R-:W-:Y:S01]  /*6a50*/  @!P0 PRMT R60, R0, 0x7610, R60 ;  /* 0x00007610003c8816 */ /* 0x000fe2000000003c */
[----:B--2---:R-:W3:Y:S06]  /*6a60*/  @!P0 LDC R27, c[0x0][0x880] ;  /* 0x00022000ff1b8b82 */ /* 0x004eec0000000800 */
.L_x_110:
[----:B------:R-:W-:Y:S05]  /*6a70*/  @!P5 BRA `(.L_x_111) ;  /* 0x000000000024d947 */ /* 0x000fea0003800000 */
[----:B------:R-:W-:Y:S01]  /*6a80*/  ISETP.NE.U32.AND P0, PT, R52, RZ, PT ;  /* 0x000000ff3400720c */ /* 0x000fe20003f05070 */
[----:B------:R-:W2:Y:S03]  /*6a90*/  LDCU.64 UR4, c[0x0][0x358] ;  /* 0x00006b00ff0477ac */ /* 0x000ea60008000a00 */
[----:B------:R-:W-:Y:S11]  /*6aa0*/  ISETP.NE.AND.EX P0, PT, R53, RZ, PT, P0 ;  /* 0x000000ff3500720c */ /* 0x000ff60003f05300 */
[----:B------:R-:W-:Y:S02]  /*6ab0*/  @!UPT UIADD3 URZ, UPT, UPT, URZ, URZ, URZ ;  /* 0x000000fffffff290 */ /* 0x000fe4000fffe0ff */
[----:B------:R-:W4:Y:S01]  /*6ac0*/  @P0 LDC.64 R2, c[0x0][0x8a8] ;  /* 0x00022a00ff020b82 */ /* 0x000f220000000a00 */
[----:B-1----:R-:W-:Y:S04]  /*6ad0*/  @P0 IMAD R0, R54, UR36, RZ ;  /* 0x0000002436000c24 */ /* 0x002fe8000f8e02ff */
[----:B----4-:R-:W-:Y:S05]  /*6ae0*/  @P0 IMAD.WIDE R2, R0, 0x4, R2 ;  /* 0x0000000400020825 */ /* 0x010fea00078e0202 */
[----:B--2--5:R2:W5:Y:S02]  /*6af0*/  @P0 LDG.E R24, desc[UR4][R2.64] ;  /* 0x0000000402180981 */ /* 0x024564000c1e1900 */
[----:B--2---:R-:W4:Y:S02]  /*6b00*/  @!P0 LDC R24, c[0x0][0x8a0] ;  /* 0x00022800ff188b82 */ /* 0x004f240000000800 */
.L_x_111:
[----:B---3-5:R-:W-:Y:S01]  /*6b10*/  FSETP.NEU.AND P0, PT, R27, RZ, PT ;  /* 0x000000ff1b00720b */ /* 0x028fe20003f0d000 */
[----:B------:R-:W-:Y:S01]  /*6b20*/  ULOP3.LUT UR4, UR52, 0x1, URZ, 0x3c, !UPT ;  /* 0x0000000134047892 */ /* 0x000fe2000f8e3cff */
[----:B------:R-:W-:Y:S01]  /*6b30*/  SEL R4, RZ, 0xffffffff, P3 ;  /* 0xffffffffff047807 */ /* 0x000fe20001800000 */
[----:B------:R-:W-:Y:S01]  /*6b40*/  IMAD.U32 R80, RZ, RZ, UR48 ;  /* 0x00000030ff507e24 */ /* 0x000fe2000f8e00ff */
[----:B------:R-:W-:Y:S01]  /*6b50*/  @!P4 LOP3.LUT P3, RZ, R60, 0xff, RZ, 0xc0, !PT ;  /* 0x000000ff3cffc812 */ /* 0x000fe2000786c0ff */
[----:B------:R-:W-:Y:S01]  /*6b60*/  IMAD.SHL.U32 R77, R67, 0x10, RZ ;  /* 0x00000010434d7824 */ /* 0x000fe200078e00ff */
[----:B------:R-:W-:Y:S01]  /*6b70*/  @!P4 SEL R3, RZ, 0xffffffff, P0 ;  /* 0xffffffffff03c807 */ /* 0x000fe20000000000 */
[----:B------:R-:W-:Y:S01]  /*6b80*/  IMAD.U32 R81, RZ, RZ, UR4 ;  /* 0x00000004ff517e24 */ /* 0x000fe2000f8e00ff */
[----:B------:R-:W-:Y:S01]  /*6b90*/  LEA R75, R22, UR49, 0x3 ;  /* 0x00000031164b7c11 */ /* 0x000fe2000f8e18ff */
[----:B------:R-:W-:Y:S01]  /*6ba0*/  IMAD.SHL.U32 R80, R80, 0x2000, RZ ;  /* 0x0000200050507824 */ /* 0x000fe200078e00ff */
[----:B------:R-:W-:Y:S01]  /*6bb0*/  @P2 SEL R3, R4, R3, !P3 ;  /* 0x0000000304032207 */ /* 0x000fe20005800000 */
[----:B------:R-:W-:Y:S01]  /*6bc0*/  IMAD.SHL.U32 R76, R66, 0x10, RZ ;  /* 0x00000010424c7824 */ /* 0x000fe200078e00ff */
[----:B------:R-:W-:Y:S01]  /*6bd0*/  SHF.L.U32 R2, R69, 0x1f, RZ ;  /* 0x0000001f45027819 */ /* 0x000fe200000006ff */
[----:B------:R-:W-:Y:S01]  /*6be0*/  IMAD.IADD R78, R71, 0x1, R80 ;  /* 0x00000001474e7824 */ /* 0x000fe200078e0250 */
[----:B------:R-:W-:Y:S01]  /*6bf0*/  @!P4 LOP3.LUT R3, R3, 0x1, RZ, 0xc0, !PT ;  /* 0x000000010303c812 */ /* 0x000fe200078ec0ff */
[----:B------:R-:W-:Y:S01]  /*6c00*/  BSSY B1, `(.L_x_112) ;  /* 0x0000038000017945 */ /* 0x000fe20003800000 */
[----:B------:R-:W-:Y:S01]  /*6c10*/  IMAD.MOV.U32 R79, RZ, RZ, 0x1 ;  /* 0x00000001ff4f7424 */ /* 0x000fe200078e00ff */
[----:B------:R-:W-:Y:S02]  /*6c20*/  CS2R R38, SRZ ;  /* 0x0000000000267805 */ /* 0x000fe4000001ff00 */
[----:B------:R-:W-:Y:S01]  /*6c30*/  ISETP.NE.U32.OR P5, PT, R3, 0x1, P4 ;  /* 0x000000010300780c */ /* 0x000fe200027a5470 */
[----:B------:R-:W-:Y:S01]  /*6c40*/  IMAD.U32 R3, RZ, RZ, UR48 ;  /* 0x00000030ff037e24 */ /* 0x000fe2000f8e00ff */
[----:B------:R-:W-:Y:S01]  /*6c50*/  LOP3.LUT P4, R64, R60, 0xff, RZ, 0xc0, !PT ;  /* 0x000000ff3c407812 */ /* 0x000fe2000788c0ff */
[----:B------:R-:W-:Y:S01]  /*6c60*/  IMAD.IADD R35, R78, 0x1, R77 ;  /* 0x000000014e237824 */ /* 0x000fe200078e024d */
[----:B------:R-:W-:Y:S01]  /*6c70*/  P2R R74, PR, RZ, 0x20 ;  /* 0x00000020ff4a7803 */ /* 0x000fe20000000000 */
[----:B------:R-:W-:Y:S01]  /*6c80*/  IMAD R25, R22, 0x20, R23 ;  /* 0x0000002016197824 */ /* 0x000fe200078e0217 */
[----:B-1----:R-:W-:Y:S01]  /*6c90*/  LEA R0, R3, UR49, 0x3 ;  /* 0x0000003103007c11 */ /* 0x002fe2000f8e18ff */
[----:B------:R-:W-:Y:S01]  /*6ca0*/  IMAD.U32 R82, RZ, RZ, UR48 ;  /* 0x00000030ff527e24 */ /* 0x000fe2000f8e00ff */
[----:B------:R-:W-:Y:S02]  /*6cb0*/  SEL R3, RZ, 0xffffffff, P0 ;  /* 0xffffffffff037807 */ /* 0x000fe40000000000 */
[----:B------:R-:W-:Y:S02]  /*6cc0*/  CS2R R36, SRZ ;  /* 0x0000000000247805 */ /* 0x000fe4000001ff00 */
[----:B------:R-:W-:Y:S02]  /*6cd0*/  CS2R R42, SRZ ;  /* 0x00000000002a7805 */ /* 0x000fe4000001ff00 */
[----:B------:R-:W-:Y:S02]  /*6ce0*/  CS2R R40, SRZ ;  /* 0x0000000000287805 */ /* 0x000fe4000001ff00 */
[----:B------:R-:W-:Y:S02]  /*6cf0*/  @P1 SEL R3, R4, R3, !P4 ;  /* 0x0000000304031207 */ /* 0x000fe40006000000 */
[----:B------:R-:W-:Y:S02]  /*6d00*/  CS2R R46, SRZ ;  /* 0x00000000002e7805 */ /* 0x000fe4000001ff00 */
[----:B------:R-:W-:Y:S02]  /*6d10*/  @P5 SHF.L.U32 R5, R81, 0x1f, RZ ;  /* 0x0000001f51055819 */ /* 0x000fe400000006ff */
[----:B------:R-:W-:Y:S02]  /*6d20*/  CS2R R44, SRZ ;  /* 0x00000000002c7805 */ /* 0x000fe4000001ff00 */
[----:B------:R-:W-:Y:S02]  /*6d30*/  LOP3.LUT R3, R3, 0x1, RZ, 0xc0, !PT ;  /* 0x0000000103037812 */ /* 0x000fe400078ec0ff */
[----:B------:R-:W-:Y:S01]  /*6d40*/  CS2R R50, SRZ ;  /* 0x0000000000327805 */ /* 0x000fe2000001ff00 */
[----:B------:R-:W1:Y:S01]  /*6d50*/  @P5 SYNCS.PHASECHK.TRANS64.TRYWAIT P3, [R0+URZ+0x80], R5 ;  /* 0x00008005000055a7 */ /* 0x000e6200080611ff */
[----:B------:R-:W-:Y:S02]  /*6d60*/  CS2R R48, SRZ ;  /* 0x0000000000307805 */ /* 0x000fe4000001ff00 */
[----:B------:R-:W-:Y:S01]  /*6d70*/  ISETP.NE.U32.AND P0, PT, R3, 0x1, PT ;  /* 0x000000010300780c */ /* 0x000fe20003f05070 */
[----:B------:R-:W-:Y:S02]  /*6d80*/  IMAD.IADD R34, R78, 0x1, R76 ;  /* 0x000000014e227824 */ /* 0x000fe400078e024c */
[----:B------:R-:W-:Y:S01]  /*6d90*/  IMAD.IADD R32, R70, 0x1, R35 ;  /* 0x0000000146207824 */ /* 0x000fe200078e0223 */
[----:B------:R-:W-:Y:S01]  /*6da0*/  P2R R83, PR, RZ, 0x1 ;  /* 0x00000001ff537803 */ /* 0x000fe20000000000 */
[----:B------:R2:W3:Y:S01]  /*6db0*/  SYNCS.PHASECHK.TRANS64.TRYWAIT P2, [R75+URZ+0xe0], R2 ;  /* 0x0000e0024b0075a7 */ /* 0x0004e200080411ff */
[----:B-1----:R-:W-:Y:S01]  /*6dc0*/  @P5 SEL R79, RZ, 0x1, !P3 ;  /* 0x00000001ff4f5807 */ /* 0x002fe20005800000 */
[----:B--2---:R-:W-:Y:S06]  /*6dd0*/  @!P5 BRA `(.L_x_113) ;  /* 0x000000000068d947 */ /* 0x004fec0003800000 */
[----:B------:R-:W-:Y:S01]  /*6de0*/  ISETP.NE.AND P0, PT, R79, RZ, PT ;  /* 0x000000ff4f00720c */ /* 0x000fe20003f05270 */
[----:B------:R-:W-:Y:S01]  /*6df0*/  BSSY B0, `(.L_x_114) ;  /* 0x000000d000007945 */ /* 0x000fe20003800000 */
[----:B------:R-:W-:Y:S02]  /*6e00*/  CS2R R50, SRZ ;  /* 0x0000000000327805 */ /* 0x000fe4000001ff00 */
[----:B------:R-:W-:Y:S02]  /*6e10*/  CS2R R48, SRZ ;  /* 0x0000000000307805 */ /* 0x000fe4000001ff00 */
[----:B------:R-:W-:Y:S02]  /*6e20*/  CS2R R46, SRZ ;  /* 0x00000000002e7805 */ /* 0x000fe4000001ff00 */
[----:B------:R-:W-:Y:S02]  /*6e30*/  CS2R R44, SRZ ;  /* 0x00000000002c7805 */ /* 0x000fe4000001ff00 */
[----:B------:R-:W-:Y:S02]  /*6e40*/  CS2R R42, SRZ ;  /* 0x00000000002a7805 */ /* 0x000fe4000001ff00 */
[----:B------:R-:W-:Y:S02]  /*6e50*/  CS2R R40, SRZ ;  /* 0x0000000000287805 */ /* 0x000fe4000001ff00 */
[----:B------:R-:W-:Y:S02]  /*6e60*/  CS2R R38, SRZ ;  /* 0x0000000000267805 */ /* 0x000fe4000001ff00 */
[----:B------:R-:W-:Y:S01]  /*6e70*/  CS2R R36, SRZ ;  /* 0x0000000000247805 */ /* 0x000fe2000001ff00 */
[----:B------:R-:W-:Y:S06]  /*6e80*/  @P0 BRA `(.L_x_115) ;  /* 0x00000000000c0947 */ /* 0x000fec0003800000 */
[----:B------:R-:W-:Y:S04]  /*6e90*/  SHF.L.U32 R3, R81, 0x1f, RZ ;  /* 0x0000001f51037819 */ /* 0x000fe800000006ff */
[----:B------:R-:W1:Y:S02]  /*6ea0*/  SYNCS.PHASECHK.TRANS64.TRYWAIT P0, [R0+URZ+0x80], R3 ;  /* 0x00008003000075a7 */ /* 0x000e6400080011ff */
[----:B-1----:R-:W-:Y:S05]  /*6eb0*/  @!P0 BRA `(.L_x_116) ;  /* 0x0000002000c08947 */ /* 0x002fea0003800000 */
.L_x_115:
[----:B------:R-:W-:Y:S05]  /*6ec0*/  BSYNC B0 ;  /* 0x0000000000007941 */ /* 0x000fea0003800000 */
.L_x_114:
[----:B------:R-:W-:Y:S01]  /*6ed0*/  ISETP.NE.AND P0, PT, R83, RZ, PT ;  /* 0x000000ff5300720c */ /* 0x000fe20003f05270 */
[----:B------:R-:W-:Y:S04]  /*6ee0*/  UIADD3 UR4, UPT, UPT, UR48, 0x1, URZ ;  /* 0x0000000130047890 */ /* 0x000fe8000fffe0ff */
[----:B------:R-:W-:Y:S04]  /*6ef0*/  UISETP.NE.AND UP0, UPT, UR4, 0x3, UPT ;  /* 0x000000030400788c */ /* 0x000fe8000bf05270 */
[----:B------:R-:W-:Y:S02]  /*6f00*/  USEL UR5, URZ, 0x1, UP0 ;  /* 0x00000001ff057887 */ /* 0x000fe40008000000 */
[----:B------:R-:W-:Y:S02]  /*6f10*/  USEL UR4, UR4, URZ, UP0 ;  /* 0x000000ff04047287 */ /* 0x000fe40008000000 */
[----:B------:R2:W1:Y:S02]  /*6f20*/  @P0 LDS.128 R48, [R78] ;  /* 0x000000004e300984 */ /* 0x0004640000000c00 */
[----:B------:R-:W-:Y:S02]  /*6f30*/  LOP3.LUT R81, R81, UR5, RZ, 0x3c, !PT ;  /* 0x0000000551517c12 */ /* 0x000fe4000f8e3cff */
[----:B------:R2:W1:Y:S01]  /*6f40*/  @P0 LDS.128 R44, [R35+0x10] ;  /* 0x00001000232c0984 */ /* 0x0004620000000c00 */
[----:B------:R-:W-:Y:S03]  /*6f50*/  IMAD.U32 R82, RZ, RZ, UR4 ;  /* 0x00000004ff527e24 */ /* 0x000fe6000f8e00ff */
[----:B------:R2:W1:Y:S04]  /*6f60*/  @P0 LDS.128 R40, [R34+0x20] ;  /* 0x0000200022280984 */ /* 0x0004680000000c00 */
[----:B------:R2:W1:Y:S02]  /*6f70*/  @P0 LDS.128 R36, [R32+0x10] ;  /* 0x0000100020240984 */ /* 0x0004640000000c00 */
.L_x_113:
[----:B------:R-:W-:Y:S05]  /*6f80*/  BSYNC B1 ;  /* 0x0000000000017941 */ /* 0x000fea0003800000 */
.L_x_112:
[----:B-1----:R-:W-:Y:S04]  /*6f90*/  SHF.R.U32.HI R0, RZ, 0x15, R25 ;  /* 0x00000015ff007819 */ /* 0x002fe80000011619 */
[----:B------:R-:W-:Y:S01]  /*6fa0*/  LOP3.LUT P0, RZ, R0, 0x3, R61, 0x48, !PT ;  /* 0x0000000300ff7812 */ /* 0x000fe2000780483d */
[----:B------:R-:W-:Y:S01]  /*6fb0*/  @!UPT UIADD3 URZ, UPT, UPT, URZ, URZ, URZ ;  /* 0x000000fffffff290 */ /* 0x000fe2000fffe0ff */
[----:B---3--:R-:W-:Y:S11]  /*6fc0*/  @P2 BRA `(.L_x_117) ;  /* 0x0000000000082947 */ /* 0x008ff60003800000 */
[----:B------:R-:W1:Y:S02]  /*6fd0*/  SYNCS.PHASECHK.TRANS64.TRYWAIT P1, [R75+URZ+0xe0], R2 ;  /* 0x0000e0024b0075a7 */ /* 0x000e6400080211ff */
[----:B-1----:R-:W-:Y:S05]  /*6fe0*/  @!P1 BRA `(.L_x_118) ;  /* 0x0000002000889947 */ /* 0x002fea0003800000 */
.L_x_117:
[----:B------:R-:W-:Y:S05]  /*6ff0*/  @!P0 BRA `(.L_x_119) ;  /* 0x0000000000408947 */ /* 0x000fea0003800000 */
[----:B------:R-:W3:Y:S01]  /*7000*/  LDCU.64 UR8, c[0x4][0x70] ;  /* 0x01000e00ff0877ac */ /* 0x000ee20008000a00 */
[----:B------:R-:W-:Y:S01]  /*7010*/  MOV R3, 0x0 ;  /* 0x0000000000037802 */ /* 0x000fe20000000f00 */
[----:B------:R-:W-:Y:S02]  /*7020*/  HFMA2 R12, -RZ, RZ, 0, 5.9604644775390625e-08 ;  /* 0x00000001ff0c7431 */ /* 0x000fe400000001ff */
[----:B------:R-:W-:Y:S02]  /*7030*/  IMAD.MOV.U32 R8, RZ, RZ, 0x192 ;  /* 0x00000192ff087424 */ /* 0x000fe400078e00ff */
[----:B------:R-:W-:Y:S01]  /*7040*/  IMAD.MOV.U32 R13, RZ, RZ, RZ ;  /* 0x000000ffff0d7224 */ /* 0x000fe200078e00ff */
[----:B------:R-:W5:Y:S01]  /*7050*/  LDCU.64 UR6, c[0x4][0x78] ;  /* 0x01000f00ff0677ac */ /* 0x000f620008000a00 */
[----:B-1----:R-:W1:Y:S01]  /*7060*/  LDC.64 R2, c[0x4][R3] ;  /* 0x0100000003027b82 */ /* 0x002e620000000a00 */
[----:B------:R-:W2:Y:S01]  /*7070*/  LDCU.64 UR4, c[0x4][0x10] ;  /* 0x01000200ff0477ac */ /* 0x000ea20008000a00 */
[----:B---3--:R-:W-:Y:S01]  /*7080*/  MOV R5, UR9 ;  /* 0x0000000900057c02 */ /* 0x008fe20008000f00 */
[----:B------:R-:W-:Y:S01]  /*7090*/  IMAD.U32 R4, RZ, RZ, UR8 ;  /* 0x00000008ff047e24 */ /* 0x000fe2000f8e00ff */
[----:B-----5:R-:W-:Y:S01]  /*70a0*/  MOV R7, UR7 ;  /* 0x0000000700077c02 */ /* 0x020fe20008000f00 */
[----:B------:R-:W-:Y:S01]  /*70b0*/  IMAD.U32 R6, RZ, RZ, UR6 ;  /* 0x00000006ff067e24 */ /* 0x000fe2000f8e00ff */
[----:B--2---:R-:W-:Y:S01]  /*70c0*/  MOV R11, UR5 ;  /* 0x00000005000b7c02 */ /* 0x004fe20008000f00 */
[----:B------:R-:W-:Y:S02]  /*70d0*/  IMAD.U32 R10, RZ, RZ, UR4 ;  /* 0x00000004ff0a7e24 */ /* 0x000fe4000f8e00ff */
[----:B------:R-:W-:Y:S07]  /*70e0*/  LEPC R20, `(.L_x_119) ;  /* 0x000000001014794e */ /* 0x000fee0000000000 */
[----:B-1--4-:R-:W-:Y:S05]  /*70f0*/  CALL.ABS.NOINC R2 ;  /* 0x0000000002007343 */ /* 0x012fea0003c00000 */
.L_x_119:
[----:B------:R-:W-:Y:S01]  /*7100*/  LOP3.LUT R20, R48, 0xffffe000, RZ, 0xc0, !PT ;  /* 0xffffe00030147812 */ /* 0x000fe200078ec0ff */
[----:B------:R-:W-:Y:S05]  /*7110*/  WARPSYNC.ALL ;  /* 0x0000000000007948 */ /* 0x000fea0003800000 */
[----:B------:R-:W-:Y:S01]  /*7120*/  R2UR UR4, R25 ;  /* 0x00000000190472ca */ /* 0x000fe200000e0000 */
[----:B------:R-:W-:Y:S01]  /*7130*/  BSSY.RECONVERGENT B0, `(.L_x_120) ;  /* 0x000005c000007945 */ /* 0x000fe20003800200 */
[----:B------:R-:W-:Y:S02]  /*7140*/  LOP3.LUT R21, R49, 0xffffe000, RZ, 0xc0, !PT ;  /* 0xffffe00031157812 */ /* 0x000fe400078ec0ff */
[----:B------:R-:W-:Y:S02]  /*7150*/  LOP3.LUT R26, R50, 0xffffe000, RZ, 0xc0, !PT ;  /* 0xffffe000321a7812 */ /* 0x000fe400078ec0ff */
[----:B------:R-:W-:Y:S02]  /*7160*/  LOP3.LUT R33, R44, 0xffffe000, RZ, 0xc0, !PT ;  /* 0xffffe0002c217812 */ /* 0x000fe400078ec0ff */
[----:B------:R-:W-:Y:S05]  /*7170*/  ISETP.NE.AND P0, PT, R72, RZ, PT ;  /* 0x000000ff4800720c */ /* 0x000fea0003f05270 */
[----:B------:R-:W4:Y:S02]  /*7180*/  LDTM.x16 R4, tmem[UR4] ;  /* 0x00000004000479ee */ /* 0x000f240008240000 */
[C---:B----4-:R-:W-:Y:S01]  /*7190*/  FMUL R0, R24.reuse, R4 ;  /* 0x0000000418007220 */ /* 0x050fe20000400000 */
[C---:B-1----:R-:W-:Y:S01]  /*71a0*/  FMUL R2, R24.reuse, R5 ;  /* 0x0000000518027220 */ /* 0x042fe20000400000 */
[C---:B------:R-:W-:Y:S01]  /*71b0*/  FMUL R3, R24.reuse, R6 ;  /* 0x0000000618037220 */ /* 0x040fe20000400000 */
[----:B------:R-:W-:Y:S01]  /*71c0*/  FMUL R7, R24, R7 ;  /* 0x0000000718077220 */ /* 0x000fe20000400000 */
[----:B------:R-:W-:Y:S01]  /*71d0*/  FFMA R28, R27, R20, R0 ;  /* 0x000000141b1c7223 */ /* 0x000fe20000000000 */
[----:B------:R-:W-:Y:S01]  /*71e0*/  LOP3.LUT R20, R51, 0xffffe000, RZ, 0xc0, !PT ;  /* 0xffffe00033147812 */ /* 0x000fe200078ec0ff */
[C---:B------:R-:W-:Y:S01]  /*71f0*/  FFMA R29, R27.reuse, R21, R2 ;  /* 0x000000151b1d7223 */ /* 0x040fe20000000002 */
[----:B------:R-:W-:Y:S01]  /*7200*/  LOP3.LUT R21, R46, 0xffffe000, RZ, 0xc0, !PT ;  /* 0xffffe0002e157812 */ /* 0x000fe200078ec0ff */
[----:B------:R-:W-:Y:S01]  /*7210*/  FFMA R30, R27, R26, R3 ;  /* 0x0000001a1b1e7223 */ /* 0x000fe20000000003 */
[----:B------:R-:W-:Y:S01]  /*7220*/  LOP3.LUT R26, R45, 0xffffe000, RZ, 0xc0, !PT ;  /* 0xffffe0002d1a7812 */ /* 0x000fe200078ec0ff */
[----:B------:R-:W-:Y:S01]  /*7230*/  FFMA R31, R27, R20, R7 ;  /* 0x000000141b1f7223 */ /* 0x000fe20000000007 */
[----:B------:R-:W-:Y:S01]  /*7240*/  LOP3.LUT R20, R47, 0xffffe000, RZ, 0xc0, !PT ;  /* 0xffffe0002f147812 */ /* 0x000fe200078ec0ff */
[C---:B------:R-:W-:Y:S01]  /*7250*/  FMUL R4, R24.reuse, R8 ;  /* 0x0000000818047220 */ /* 0x040fe20000400000 */
[----:B------:R-:W-:Y:S01]  /*7260*/  F2FP.TF32.F32.PACK_B R28, R28 ;  /* 0x0000001cff1c723e */ /* 0x000fe200024050ff */
[C---:B------:R-:W-:Y:S01]  /*7270*/  FMUL R5, R24.reuse, R9 ;  /* 0x0000000918057220 */ /* 0x040fe20000400000 */
[----:B------:R-:W-:Y:S01]  /*7280*/  F2FP.TF32.F32.PACK_B R29, R29 ;  /* 0x0000001dff1d723e */ /* 0x000fe200024050ff */
[C---:B------:R-:W-:Y:S01]  /*7290*/  FMUL R6, R24.reuse, R10 ;  /* 0x0000000a18067220 */ /* 0x040fe20000400000 */
[----:B------:R-:W-:Y:S01]  /*72a0*/  FMUL R11, R24, R11 ;  /* 0x0000000b180b7220 */ /* 0x000fe20000400000 */
[----:B------:R-:W-:Y:S01]  /*72b0*/  F2FP.TF32.F32.PACK_B R30, R30 ;  /* 0x0000001eff1e723e */ /* 0x000fe200024050ff */
[C---:B------:R-:W-:Y:S01]  /*72c0*/  FFMA R4, R27.reuse, R33, R4 ;  /* 0x000000211b047223 */ /* 0x040fe20000000004 */
[----:B------:R-:W-:Y:S01]  /*72d0*/  F2FP.TF32.F32.PACK_B R31, R31 ;  /* 0x0000001fff1f723e */ /* 0x000fe200024050ff */
[C---:B------:R-:W-:Y:S01]  /*72e0*/  FFMA R5, R27.reuse, R26, R5 ;  /* 0x0000001a1b057223 */ /* 0x040fe20000000005 */
[C---:B------:R-:W-:Y:S01]  /*72f0*/  FFMA R6, R27.reuse, R21, R6 ;  /* 0x000000151b067223 */ /* 0x040fe20000000006 */
[----:B------:R-:W-:Y:S01]  /*7300*/  FFMA R7, R27, R20, R11 ;  /* 0x000000141b077223 */ /* 0x000fe2000000000b */
[----:B------:R-:W-:Y:S01]  /*7310*/  LOP3.LUT R33, R40, 0xffffe000, RZ, 0xc0, !PT ;  /* 0xffffe00028217812 */ /* 0x000fe200078ec0ff */
[----:B------:R1:W-:Y:S01]  /*7320*/  STS.128 [R78], R28 ;  /* 0x0000001c4e007388 */ /* 0x0003e20000000c00 */
[----:B------:R-:W-:Y:S01]  /*7330*/  LOP3.LUT R26, R41, 0xffffe000, RZ, 0xc0, !PT ;  /* 0xffffe000291a7812 */ /* 0x000fe200078ec0ff */
[C---:B------:R-:W-:Y:S01]  /*7340*/  FMUL R8, R24.reuse, R12 ;  /* 0x0000000c18087220 */ /* 0x040fe20000400000 */
[----:B------:R-:W-:Y:S01]  /*7350*/  FMUL R9, R24, R13 ;  /* 0x0000000d18097220 */ /* 0x000fe20000400000 */
[----:B------:R-:W-:Y:S01]  /*7360*/  LOP3.LUT R21, R42, 0xffffe000, RZ, 0xc0, !PT ;  /* 0xffffe0002a157812 */ /* 0x000fe200078ec0ff */
[C---:B------:R-:W-:Y:S01]  /*7370*/  FMUL R10, R24.reuse, R14 ;  /* 0x0000000e180a7220 */ /* 0x040fe20000400000 */
[----:B------:R-:W-:Y:S01]  /*7380*/  LOP3.LUT R20, R43, 0xffffe000, RZ, 0xc0, !PT ;  /* 0xffffe0002b147812 */ /* 0x000fe200078ec0ff */
[----:B------:R-:W-:Y:S01]  /*7390*/  FMUL R15, R24, R15 ;  /* 0x0000000f180f7220 */ /* 0x000fe20000400000 */
[----:B------:R-:W-:Y:S01]  /*73a0*/  F2FP.TF32.F32.PACK_B R4, R4 ;  /* 0x00000004ff04723e */ /* 0x000fe200024050ff */
[C---:B------:R-:W-:Y:S01]  /*73b0*/  FFMA R8, R27.reuse, R33, R8 ;  /* 0x000000211b087223 */ /* 0x040fe20000000008 */
[----:B------:R-:W-:Y:S01]  /*73c0*/  F2FP.TF32.F32.PACK_B R5, R5 ;  /* 0x00000005ff05723e */ /* 0x000fe200024050ff */
[C---:B------:R-:W-:Y:S01]  /*73d0*/  FFMA R9, R27.reuse, R26, R9 ;  /* 0x0000001a1b097223 */ /* 0x040fe20000000009 */
[----:B------:R-:W-:Y:S01]  /*73e0*/  F2FP.TF32.F32.PACK_B R6, R6 ;  /* 0x00000006ff06723e */ /* 0x000fe200024050ff */
[C---:B------:R-:W-:Y:S01]  /*73f0*/  FFMA R10, R27.reuse, R21, R10 ;  /* 0x000000151b0a7223 */ /* 0x040fe2000000000a */
[----:B------:R-:W-:Y:S01]  /*7400*/  F2FP.TF32.F32.PACK_B R7, R7 ;  /* 0x00000007ff07723e */ /* 0x000fe200024050ff */
[----:B------:R-:W-:Y:S01]  /*7410*/  FFMA R11, R27, R20, R15 ;  /* 0x000000141b0b7223 */ /* 0x000fe2000000000f */
[----:B------:R-:W-:Y:S01]  /*7420*/  LOP3.LUT R33, R36, 0xffffe000, RZ, 0xc0, !PT ;  /* 0xffffe00024217812 */ /* 0x000fe200078ec0ff */
[C---:B------:R-:W-:Y:S01]  /*7430*/  FMUL R12, R24.reuse, R16 ;  /* 0x00000010180c7220 */ /* 0x040fe20000400000 */
[----:B------:R-:W-:Y:S01]  /*7440*/  LOP3.LUT R26, R37, 0xffffe000, RZ, 0xc0, !PT ;  /* 0xffffe000251a7812 */ /* 0x000fe200078ec0ff */
[----:B------:R1:W-:Y:S01]  /*7450*/  STS.128 [R35+0x10], R4 ;  /* 0x0000100423007388 */ /* 0x0003e20000000c00 */
        /* <DEDUP_REMOVED lines=13> */
[----:B------:R-:W-:Y:S02]  /*7530*/  F2FP.TF32.F32.PACK_B R12, R12 ;  /* 0x0000000cff0c723e */ /* 0x000fe400024050ff */
[----:B------:R-:W-:Y:S01]  /*7540*/  F2FP.TF32.F32.PACK_B R13, R13 ;  /* 0x0000000dff0d723e */ /* 0x000fe200024050ff */
[----:B------:R1:W-:Y:S01]  /*7550*/  STS.128 [R34+0x20], R8 ;  /* 0x0000200822007388 */ /* 0x0003e20000000c00 */
[----:B------:R-:W-:Y:S02]  /*7560*/  F2FP.TF32.F32.PACK_B R14, R14 ;  /* 0x0000000eff0e723e */ /* 0x000fe400024050ff */
[----:B------:R-:W-:Y:S05]  /*7570*/  F2FP.TF32.F32.PACK_B R15, R15 ;  /* 0x0000000fff0f723e */ /* 0x000fea00024050ff */
[----:B------:R1:W-:Y:S01]  /*7580*/  STS.128 [R32+0x10], R12 ;  /* 0x0000100c20007388 */ /* 0x0003e20000000c00 */
[----:B------:R-:W-:Y:S01]  /*7590*/  @!PT LDS RZ, [RZ] ;  /* 0x00000000fffff984 */ /* 0x000fe20000000800 */
[----:B------:R-:W-:Y:S01]  /*75a0*/  @!PT LDS RZ, [RZ] ;  /* 0x00000000fffff984 */ /* 0x000fe20000000800 */
[----:B------:R-:W-:Y:S01]  /*75b0*/  @!PT LDS RZ, [RZ] ;  /* 0x00000000fffff984 */ /* 0x000fe20000000800 */
[----:B------:R-:W-:Y:S01]  /*75c0*/  @!PT LDS RZ, [RZ] ;  /* 0x00000000fffff984 */ /* 0x000fe20000000800 */
[----:B------:R3:W-:Y:S07]  /*75d0*/  MEMBAR.ALL.CTA ;  /* 0x0000000000007992 */ /* 0x0007ee0000008000 */
[----:B---3--:R-:W3:Y:S02]  /*75e0*/  FENCE.VIEW.ASYNC.S ;  /* 0x00000000000073c6 */ /* 0x008ee40000000000 */
[----:B---3--:R-:W-:Y:S06]  /*75f0*/  BAR.SYNC.DEFER_BLOCKING 0x1, 0x80 ;  /* 0x0042000000007b1d */ /* 0x008fec0000010000 */
[----:B------:R-:W-:Y:S05]  /*7600*/  @P0 BRA `(.L_x_121) ;  /* 0x0000000000380947 */ /* 0x000fea0003800000 */
[----:B------:R-:W3:Y:S01]  /*7610*/  LDCU.64 UR6, c[0x0][0x348] ;  /* 0x00006900ff0677ac */ /* 0x000ee20008000a00 */
[----:B------:R-:W-:Y:S01]  /*7620*/  R2UR UR5, R80 ;  /* 0x00000000500572ca */ /* 0x000fe200000e0000 */
[----:B------:R-:W-:Y:S01]  /*7630*/  UMOV UR47, UR36 ;  /* 0x00000024002f7c82 */ /* 0x000fe20008000000 */
[----:B------:R-:W-:Y:S01]  /*7640*/  UIADD3 UR9, UPT, UPT, UR45, 0x20, URZ ;  /* 0x000000202d097890 */ /* 0x000fe2000fffe0ff */
[----:B------:R-:W-:Y:S01]  /*7650*/  UMOV UR10, UR46 ;  /* 0x0000002e000a7c82 */ /* 0x000fe20008000000 */
[----:B------:R-:W-:Y:S09]  /*7660*/  UMOV UR11, UR36 ;  /* 0x00000024000b7c82 */ /* 0x000ff20008000000 */
[----:B------:R-:W-:Y:S02]  /*7670*/  UIADD3 UR5, UPT, UPT, UR49, UR5, URZ ;  /* 0x0000000531057290 */ /* 0x000fe4000fffe0ff */
[----:B---3--:R-:W-:Y:S02]  /*7680*/  UIADD3 UR4, UP0, UPT, UR6, 0x680, URZ ;  /* 0x0000068006047890 */ /* 0x008fe4000ff1e0ff */
[----:B------:R-:W-:Y:S02]  /*7690*/  UIADD3 UR44, UPT, UPT, UR5, 0x200, URZ ;  /* 0x00000200052c7890 */ /* 0x000fe4000fffe0ff */
[----:B------:R-:W-:Y:S02]  /*76a0*/  UIADD3 UR8, UPT, UPT, UR5, 0x1200, URZ ;  /* 0x0000120005087890 */ /* 0x000fe4000fffe0ff */
[----:B------:R-:W-:Y:S09]  /*76b0*/  UIADD3.X UR5, UPT, UPT, URZ, UR7, URZ, UP0, !UPT ;  /* 0x00000007ff057290 */ /* 0x000ff200087fe4ff */
[----:B------:R3:W-:Y:S01]  /*76c0*/  UTMASTG.3D [UR44], [UR4] ;  /* 0x0000002c040073b5 */ /* 0x0007e20008010000 */
[----:B------:R3:W-:Y:S02]  /*76d0*/  UTMASTG.3D [UR8], [UR4] ;  /* 0x00000008040073b5 */ /* 0x0007e40008010000 */
[----:B---3--:R0:W-:Y:S02]  /*76e0*/  UTMACMDFLUSH ;  /* 0x00000000000079b7 */ /* 0x0081e40000000000 */
.L_x_121:
[----:B------:R-:W-:Y:S05]  /*76f0*/  BSYNC.RECONVERGENT B0 ;  /* 0x0000000000007941 */ /* 0x000fea0003800200 */
.L_x_120:
[----:B------:R-:W-:Y:S01]  /*7700*/  UIADD3 UR44, UPT, UPT, UR48, 0x1, URZ ;  /* 0x00000001302c7890 */ /* 0x000fe2000fffe0ff */
[----:B------:R-:W-:Y:S03]  /*7710*/  BSSY.RECONVERGENT B0, `(.L_x_122) ;  /* 0x0000005000007945 */ /* 0x000fe60003800200 */
[----:B------:R-:W-:Y:S04]  /*7720*/  UISETP.NE.AND UP0, UPT, UR44, 0x3, UPT ;  /* 0x000000032c00788c */ /* 0x000fe8000bf05270 */
[----:B------:R-:W-:Y:S01]  /*7730*/  USEL UR47, UR44, URZ, UP0 ;  /* 0x000000ff2c2f7287 */ /* 0x000fe20008000000 */
[----:B------:R-:W-:Y:S11]  /*7740*/  @P0 BRA `(.L_x_123) ;  /* 0x0000000000040947 */ /* 0x000ff60003800000 */
[----:B------:R-:W-:Y:S04]  /*7750*/  DEPBAR.LE SB0, 0x1 ;  /* 0x000080400000791a */ /* 0x000fe80000000000 */
.L_x_123:
[----:B------:R-:W-:Y:S05]  /*7760*/  BSYNC.RECONVERGENT B0 ;  /* 0x0000000000007941 */ /* 0x000fea0003800200 */
.L_x_122:
[----:B------:R-:W-:Y:S01]  /*7770*/  BAR.SYNC.DEFER_BLOCKING 0x1, 0x80 ;  /* 0x0042000000007b1d */ /* 0x000fe20000010000 */
[----:B------:R-:W-:Y:S01]  /*7780*/  ISETP.NE.AND P1, PT, R74, RZ, PT ;  /* 0x000000ff4a00720c */ /* 0x000fe20003f25270 */
[----:B------:R-:W-:Y:S01]  /*7790*/  UISETP.NE.AND UP0, UPT, UR51, URZ, UPT ;  /* 0x000000ff3300728c */ /* 0x000fe2000bf05270 */
[----:B------:R-:W-:Y:S11]  /*77a0*/  LEA R2, R82, UR49, 0x3 ;  /* 0x0000003152027c11 */ /* 0x000ff6000f8e18ff */
[----:B------:R-:W-:Y:S01]  /*77b0*/  @P1 SHF.L.U32 R3, R81, 0x1f, RZ ;  /* 0x0000001f51031819 */ /* 0x000fe200000006ff */
[----:B------:R-:W-:Y:S06]  /*77c0*/  BRA.U !UP0, `(.L_x_124) ;  /* 0x0000000108247547 */ /* 0x000fec000b800000 */
[----:B-1----:R-:W-:Y:S01]  /*77d0*/  IMAD.U32 R5, RZ, RZ, UR50 ;  /* 0x00000032ff057e24 */ /* 0x002fe2000f8e00ff */
[----:B------:R-:W-:Y:S01]  /*77e0*/  MOV R0, UR53 ;  /* 0x0000003500007c02 */ /* 0x000fe20008000f00 */
[----:B------:R-:W-:Y:S03]  /*77f0*/  UIADD3 UR4, UPT, UPT, UR50, 0x1, URZ ;  /* 0x0000000132047890 */ /* 0x000fe6000fffe0ff */
[----:B------:R-:W-:Y:S01]  /*7800*/  @P1 LEA R5, R5, UR49, 0x3 ;  /* 0x0000003105051c11 */ /* 0x000fe2000f8e18ff */
[----:B------:R-:W-:Y:S04]  /*7810*/  UISETP.NE.AND UP0, UPT, UR4, 0x3, UPT ;  /* 0x000000030400788c */ /* 0x000fe8000bf05270 */
[----:B------:R-:W-:Y:S01]  /*7820*/  @P1 VIADD R5, R5, 0x98 ;  /* 0x0000009805051836 */ /* 0x000fe20000000000 */
[----:B------:R-:W-:Y:S04]  /*7830*/  USEL UR50, UR4, URZ, UP0 ;  /* 0x000000ff04327287 */ /* 0x000fe80008000000 */
[----:B------:R-:W-:Y:S04]  /*7840*/  @P1 PRMT R0, R0, 0x654, R5 ;  /* 0x0000065400001816 */ /* 0x000fe80000000005 */
[----:B------:R3:W-:Y:S04]  /*7850*/  @P1 SYNCS.ARRIVE.TRANS64.RED.A1T0 RZ, [R0+URZ], RZ ;  /* 0x000000ff00ff19a7 */ /* 0x0007e800081004ff */
.L_x_124:
[----:B------:R-:W4:Y:S01]  /*7860*/  @P1 SYNCS.PHASECHK.TRANS64.TRYWAIT P0, [R2+URZ+0x80], R3 ;  /* 0x00008003020015a7 */ /* 0x000f2200080011ff */
[----:B------:R-:W-:Y:S01]  /*7870*/  BSSY B1, `(.L_x_125) ;  /* 0x0000015000017945 */ /* 0x000fe20003800000 */
[----:B----4-:R-:W-:Y:S03]  /*7880*/  @P1 SEL R79, RZ, 0x1, !P0 ;  /* 0x00000001ff4f1807 */ /* 0x010fe60004000000 */
[----:B------:R-:W-:Y:S05]  /*7890*/  @!P1 BRA `(.L_x_126) ;  /* 0x0000000000489947 */ /* 0x000fea0003800000 */
[----:B------:R-:W-:Y:S01]  /*78a0*/  ISETP.NE.AND P1, PT, R83, RZ, PT ;  /* 0x000000ff5300720c */ /* 0x000fe20003f25270 */
[----:B------:R-:W-:Y:S01]  /*78b0*/  BSSY B0, `(.L_x_127) ;  /* 0x000000a000007945 */ /* 0x000fe20003800000 */
[----:B------:R-:W-:Y:S11]  /*78c0*/  ISETP.NE.AND P0, PT, R79, RZ, PT ;  /* 0x000000ff4f00720c */ /* 0x000ff60003f05270 */
[----:B------:R-:W-:Y:S04]  /*78d0*/  @P1 IMAD R82, R82, 0x2000, R71 ;  /* 0x0000200052521824 */ /* 0x000fe800078e0247 */
[----:B-1----:R-:W-:Y:S01]  /*78e0*/  @P1 IMAD.IADD R5, R77, 0x1, R82 ;  /* 0x000000014d051824 */ /* 0x002fe200078e0252 */
[----:B------:R-:W-:Y:S03]  /*78f0*/  @P1 IADD3 R3, PT, PT, R76, R82, RZ ;  /* 0x000000524c031210 */ /* 0x000fe60007ffe0ff */
[----:B---3--:R-:W-:Y:S01]  /*7900*/  @P1 IMAD.IADD R0, R70, 0x1, R5 ;  /* 0x0000000146001824 */ /* 0x008fe200078e0205 */
[----:B------:R-:W-:Y:S06]  /*7910*/  @P0 BRA `(.L_x_128) ;  /* 0x00000000000c0947 */ /* 0x000fec0003800000 */
[----:B------:R-:W-:Y:S04]  /*7920*/  SHF.L.U32 R81, R81, 0x1f, RZ ;  /* 0x0000001f51517819 */ /* 0x000fe800000006ff */
[----:B------:R-:W1:Y:S02]  /*7930*/  SYNCS.PHASECHK.TRANS64.TRYWAIT P0, [R2+URZ+0x80], R81 ;  /* 0x00008051020075a7 */ /* 0x000e6400080011ff */
[----:B-1----:R-:W-:Y:S05]  /*7940*/  @!P0 BRA `(.L_x_129) ;  /* 0x0000001800448947 */ /* 0x002fea0003800000 */
.L_x_128:
[----:B------:R-:W-:Y:S05]  /*7950*/  BSYNC B0 ;  /* 0x0000000000007941 */ /* 0x000fea0003800000 */
.L_x_127:
[----:B------:R-:W-:Y:S11]  /*7960*/  ISETP.NE.AND P0, PT, R83, RZ, PT ;  /* 0x000000ff5300720c */ /* 0x000ff60003f05270 */
[----:B------:R-:W-:Y:S02]  /*7970*/  @!UPT UIADD3 URZ, UPT, UPT, URZ, URZ, URZ ;  /* 0x000000fffffff290 */ /* 0x000fe4000fffe0ff */
[----:B------:R4:W3:Y:S04]  /*7980*/  @P0 LDS.128 R48, [R82] ;  /* 0x0000000052300984 */ /* 0x0008e80000000c00 */
[----:B------:R4:W1:Y:S04]  /*7990*/  @P0 LDS.128 R40, [R3+0x20] ;  /* 0x0000200003280984 */ /* 0x0008680000000c00 */
[----:B------:R4:W1:Y:S04]  /*79a0*/  @P0 LDS.128 R44, [R5+0x10] ;  /* 0x00001000052c0984 */ /* 0x0008680000000c00 */
[----:B------:R4:W1:Y:S02]  /*79b0*/  @P0 LDS.128 R36, [R0+0x10] ;  /* 0x0000100000240984 */ /* 0x0008640000000c00 */
.L_x_126:
[----:B------:R-:W-:Y:S05]  /*79c0*/  BSYNC B1 ;  /* 0x0000000000017941 */ /* 0x000fea0003800000 */
.L_x_125:
[----:B---34-:R-:W-:Y:S05]  /*79d0*/  VIADD R0, R25, 0x10 ;  /* 0x0000001019007836 */ /* 0x018fea0000000000 */
[----:B------:R-:W-:Y:S04]  /*79e0*/  SHF.R.U32.HI R0, RZ, 0x15, R0 ;  /* 0x00000015ff007819 */ /* 0x000fe80000011600 */
[----:B------:R-:W-:Y:S11]  /*79f0*/  LOP3.LUT P0, RZ, R0, 0x3, R61, 0x48, !PT ;  /* 0x0000000300ff7812 */ /* 0x000ff6000780483d */
[----:B------:R-:W-:Y:S02]  /*7a00*/  @!UPT UIADD3 URZ, UPT, UPT, URZ, URZ, URZ ;  /* 0x000000fffffff290 */ /* 0x000fe4000fffe0ff */
[----:B------:R-:W-:Y:S05]  /*7a10*/  @!P0 BRA `(.L_x_130) ;  /* 0x0000000000408947 */ /* 0x000fea0003800000 */
[----:B------:R-:W3:Y:S01]  /*7a20*/  LDCU.64 UR8, c[0x4][0x70] ;  /* 0x01000e00ff0877ac */ /* 0x000ee20008000a00 */
[----:B------:R-:W-:Y:S01]  /*7a30*/  MOV R3, 0x0 ;  /* 0x0000000000037802 */ /* 0x000fe20000000f00 */
[----:B-1----:R-:W-:Y:S02]  /*7a40*/  HFMA2 R12, -RZ, RZ, 0, 5.9604644775390625e-08 ;  /* 0x00000001ff0c7431 */ /* 0x002fe400000001ff */
[----:B------:R-:W-:Y:S02]  /*7a50*/  IMAD.MOV.U32 R8, RZ, RZ, 0x192 ;  /* 0x00000192ff087424 */ /* 0x000fe400078e00ff */
[----:B------:R-:W-:Y:S01]  /*7a60*/  IMAD.MOV.U32 R13, RZ, RZ, RZ ;  /* 0x000000ffff0d7224 */ /* 0x000fe200078e00ff */
[----:B------:R-:W1:Y:S01]  /*7a70*/  LDCU.64 UR6, c[0x4][0x78] ;  /* 0x01000f00ff0677ac */ /* 0x000e620008000a00 */
[----:B------:R-:W4:Y:S01]  /*7a80*/  LDC.64 R2, c[0x4][R3] ;  /* 0x0100000003027b82 */ /* 0x000f220000000a00 */
[----:B------:R-:W5:Y:S01]  /*7a90*/  LDCU.64 UR4, c[0x4][0x10] ;  /* 0x01000200ff0477ac */ /* 0x000f620008000a00 */
[----:B---3--:R-:W-:Y:S01]  /*7aa0*/  MOV R5, UR9 ;  /* 0x0000000900057c02 */ /* 0x008fe20008000f00 */
[----:B------:R-:W-:Y:S01]  /*7ab0*/  IMAD.U32 R4, RZ, RZ, UR8 ;  /* 0x00000008ff047e24 */ /* 0x000fe2000f8e00ff */
[----:B-1----:R-:W-:Y:S01]  /*7ac0*/  MOV R7, UR7 ;  /* 0x0000000700077c02 */ /* 0x002fe20008000f00 */
[----:B------:R-:W-:Y:S01]  /*7ad0*/  IMAD.U32 R6, RZ, RZ, UR6 ;  /* 0x00000006ff067e24 */ /* 0x000fe2000f8e00ff */
[----:B-----5:R-:W-:Y:S01]  /*7ae0*/  MOV R11, UR5 ;  /* 0x00000005000b7c02 */ /* 0x020fe20008000f00 */
[----:B------:R-:W-:Y:S02]  /*7af0*/  IMAD.U32 R10, RZ, RZ, UR4 ;  /* 0x00000004ff0a7e24 */ /* 0x000fe4000f8e00ff */
[----:B------:R-:W-:Y:S07]  /*7b00*/  LEPC R20, `(.L_x_130) ;  /* 0x000000001014794e */ /* 0x000fee0000000000 */
[----:B--2-4-:R-:W-:Y:S05]  /*7b10*/  CALL.ABS.NOINC R2 ;  /* 0x0000000002007343 */ /* 0x014fea0003c00000 */
.L_x_130:
[----:B------:R-:W-:Y:S01]  /*7b20*/  ISETP.NE.AND P0, PT, R72, RZ, PT ;  /* 0x000000ff4800720c */ /* 0x000fe20003f05270 */
[----:B------:R-:W-:Y:S05]  /*7b30*/  WARPSYNC.ALL ;  /* 0x0000000000007948 */ /* 0x000fea0003800000 */
[----:B------:R-:W-:Y:S01]  /*7b40*/  R2UR UR4, R25 ;  /* 0x00000000190472ca */ /* 0x000fe200000e0000 */
[----:B------:R-:W-:Y:S01]  /*7b50*/  USHF.L.U32 UR6, UR47, 0xd, URZ ;  /* 0x0000000d2f067899 */ /* 0x000fe200080006ff */
[----:B------:R-:W-:Y:S01]  /*7b60*/  LOP3.LUT R0, R48, 0xffffe000, RZ, 0xc0, !PT ;  /* 0xffffe00030007812 */ /* 0x000fe200078ec0ff */
[----:B------:R-:W-:Y:S01]  /*7b70*/  BSSY.RECONVERGENT B0, `(.L_x_131) ;  /* 0x0000064000007945 */ /* 0x000fe20003800200 */
[----:B-1----:R-:W-:Y:S02]  /*7b80*/  LOP3.LUT R2, R49, 0xffffe000, RZ, 0xc0, !PT ;  /* 0xffffe00031027812 */ /* 0x002fe400078ec0ff */
[----:B------:R-:W-:Y:S01]  /*7b90*/  LOP3.LUT R3, R50, 0xffffe000, RZ, 0xc0, !PT ;  /* 0xffffe00032037812 */ /* 0x000fe200078ec0ff */
[----:B--2---:R-:W-:Y:S01]  /*7ba0*/  VIADD R78, R71, UR6 ;  /* 0x00000006474e7c36 */ /* 0x004fe20008000000 */
[----:B------:R-:W-:Y:S02]  /*7bb0*/  LOP3.LUT R20, R51, 0xffffe000, RZ, 0xc0, !PT ;  /* 0xffffe00033147812 */ /* 0x000fe400078ec0ff */
[----:B------:R-:W-:Y:S01]  /*7bc0*/  LOP3.LUT R21, R44, 0xffffe000, RZ, 0xc0, !PT ;  /* 0xffffe0002c157812 */ /* 0x000fe200078ec0ff */
[----:B------:R-:W-:Y:S01]  /*7bd0*/  IMAD.IADD R76, R76, 0x1, R78 ;  /* 0x000000014c4c7824 */ /* 0x000fe200078e024e */
[----:B------:R-:W-:Y:S01]  /*7be0*/  LOP3.LUT R26, R45, 0xffffe000, RZ, 0xc0, !PT ;  /* 0xffffe0002d1a7812 */ /* 0x000fe200078ec0ff */
[----:B------:R-:W1:Y:S01]  /*7bf0*/  LDTM.x16 R4, tmem[UR4+0x10] ;  /* 0x00001004000479ee */ /* 0x000e620008240000 */
[----:B------:R-:W-:Y:S01]  /*7c00*/  LOP3.LUT R29, R46, 0xffffe000, RZ, 0xc0, !PT ;  /* 0xffffe0002e1d7812 */ /* 0x000fe200078ec0ff */
[----:B------:R-:W-:Y:S01]  /*7c10*/  NOP ;  /* 0x0000000000007918 */ /* 0x000fe20000000000 */
[----:B------:R-:W-:Y:S02]  /*7c20*/  IADD3 R75, PT, PT, R75, 0x100, RZ ;  /* 0x000001004b4b7810 */ /* 0x000fe40007ffe0ff */
[----:B------:R-:W-:Y:S02]  /*7c30*/  LOP3.LUT R28, R47, 0xffffe000, RZ, 0xc0, !PT ;  /* 0xffffe0002f1c7812 */ /* 0x000fe400078ec0ff */
[----:B------:R-:W-:Y:S02]  /*7c40*/  IADD3 R77, PT, PT, R77, R78, RZ ;  /* 0x0000004e4d4d7210 */ /* 0x000fe40007ffe0ff */
[----:B------:R-:W-:Y:S02]  /*7c50*/  LOP3.LUT R78, R75, 0xfefffff8, RZ, 0xc0, !PT ;  /* 0xfefffff84b4e7812 */ /* 0x000fe400078ec0ff */
[----:B------:R-:W-:Y:S01]  /*7c60*/  LOP3.LUT R31, R40, 0xffffe000, RZ, 0xc0, !PT ;  /* 0xffffe000281f7812 */ /* 0x000fe200078ec0ff */
[----:B------:R-:W-:Y:S01]  /*7c70*/  IMAD.IADD R75, R70, 0x1, R77 ;  /* 0x00000001464b7824 */ /* 0x000fe200078e024d */
[----:B------:R-:W-:Y:S01]  /*7c80*/  LOP3.LUT R30, R41, 0xffffe000, RZ, 0xc0, !PT ;  /* 0xffffe000291e7812 */ /* 0x000fe200078ec0ff */
[----:B-1----:R1:W-:Y:S01]  /*7c90*/  SYNCS.ARRIVE.TRANS64.RED.A1T0 RZ, [R78+URZ], RZ ;  /* 0x000000ff4eff79a7 */ /* 0x0023e200081004ff */
[----:B------:R-:W-:Y:S02]  /*7ca0*/  LOP3.LUT R33, R42, 0xffffe000, RZ, 0xc0, !PT ;  /* 0xffffe0002a217812 */ /* 0x000fe400078ec0ff */
[----:B------:R-:W-:Y:S02]  /*7cb0*/  LOP3.LUT R32, R43, 0xffffe000, RZ, 0xc0, !PT ;  /* 0xffffe0002b207812 */ /* 0x000fe400078ec0ff */
[----:B------:R-:W-:Y:S02]  /*7cc0*/  LOP3.LUT R35, R36, 0xffffe000, RZ, 0xc0, !PT ;  /* 0xffffe00024237812 */ /* 0x000fe400078ec0ff */
[----:B------:R-:W-:Y:S02]  /*7cd0*/  LOP3.LUT R34, R37, 0xffffe000, RZ, 0xc0, !PT ;  /* 0xffffe00025227812 */ /* 0x000fe400078ec0ff */
[----:B------:R-:W-:Y:S01]  /*7ce0*/  LOP3.LUT R37, R38, 0xffffe000, RZ, 0xc0, !PT ;  /* 0xffffe00026257812 */ /* 0x000fe200078ec0ff */
[C---:B------:R-:W-:Y:S01]  /*7cf0*/  FMUL R4, R24.reuse, R4 ;  /* 0x0000000418047220 */ /* 0x040fe20000400000 */
[C---:B------:R-:W-:Y:S01]  /*7d00*/  FMUL R5, R24.reuse, R5 ;  /* 0x0000000518057220 */ /* 0x040fe20000400000 */
[C---:B------:R-:W-:Y:S01]  /*7d10*/  FMUL R6, R24.reuse, R6 ;  /* 0x0000000618067220 */ /* 0x040fe20000400000 */
[C---:B------:R-:W-:Y:S01]  /*7d20*/  FMUL R7, R24.reuse, R7 ;  /* 0x0000000718077220 */ /* 0x040fe20000400000 */
[C---:B------:R-:W-:Y:S01]  /*7d30*/  FFMA R4, R27.reuse, R0, R4 ;  /* 0x000000001b047223 */ /* 0x040fe20000000004 */
[C---:B------:R-:W-:Y:S01]  /*7d40*/  FFMA R5, R27.reuse, R2, R5 ;  /* 0x000000021b057223 */ /* 0x040fe20000000005 */
[C---:B------:R-:W-:Y:S01]  /*7d50*/  FFMA R6, R27.reuse, R3, R6 ;  /* 0x000000031b067223 */ /* 0x040fe20000000006 */
[C---:B------:R-:W-:Y:S01]  /*7d60*/  FFMA R7, R27.reuse, R20, R7 ;  /* 0x000000141b077223 */ /* 0x040fe20000000007 */
[C---:B------:R-:W-:Y:S01]  /*7d70*/  FMUL R8, R24.reuse, R8 ;  /* 0x0000000818087220 */ /* 0x040fe20000400000 */
[C---:B------:R-:W-:Y:S01]  /*7d80*/  FMUL R9, R24.reuse, R9 ;  /* 0x0000000918097220 */ /* 0x040fe20000400000 */
[C---:B------:R-:W-:Y:S01]  /*7d90*/  FMUL R10, R24.reuse, R10 ;  /* 0x0000000a180a7220 */ /* 0x040fe20000400000 */
[C---:B------:R-:W-:Y:S01]  /*7da0*/  FMUL R11, R24.reuse, R11 ;  /* 0x0000000b180b7220 */ /* 0x040fe20000400000 */
[----:B------:R-:W-:Y:S01]  /*7db0*/  F2FP.TF32.F32.PACK_B R4, R4 ;  /* 0x00000004ff04723e */ /* 0x000fe200024050ff */
[C---:B------:R-:W-:Y:S01]  /*7dc0*/  FFMA R8, R27.reuse, R21, R8 ;  /* 0x000000151b087223 */ /* 0x040fe20000000008 */
[----:B------:R-:W-:Y:S01]  /*7dd0*/  F2FP.TF32.F32.PACK_B R5, R5 ;  /* 0x00000005ff05723e */ /* 0x000fe200024050ff */
[C---:B------:R-:W-:Y:S01]  /*7de0*/  FFMA R9, R27.reuse, R26, R9 ;  /* 0x0000001a1b097223 */ /* 0x040fe20000000009 */
[----:B------:R-:W-:Y:S01]  /*7df0*/  F2FP.TF32.F32.PACK_B R6, R6 ;  /* 0x00000006ff06723e */ /* 0x000fe200024050ff */
[C---:B------:R-:W-:Y:S01]  /*7e00*/  FFMA R10, R27.reuse, R29, R10 ;  /* 0x0000001d1b0a7223 */ /* 0x040fe2000000000a */
[----:B------:R-:W-:Y:S01]  /*7e10*/  F2FP.TF32.F32.PACK_B R7, R7 ;  /* 0x00000007ff07723e */ /* 0x000fe200024050ff */
[C---:B------:R-:W-:Y:S01]  /*7e20*/  FFMA R11, R27.reuse, R28, R11 ;  /* 0x0000001c1b0b7223 */ /* 0x040fe2000000000b */
[C---:B------:R-:W-:Y:S01]  /*7e30*/  FMUL R12, R24.reuse, R12 ;  /* 0x0000000c180c7220 */ /* 0x040fe20000400000 */
[----:B------:R-:W-:Y:S01]  /*7e40*/  F2FP.TF32.F32.PACK_B R8, R8 ;  /* 0x00000008ff08723e */ /* 0x000fe200024050ff */
[C---:B------:R-:W-:Y:S01]  /*7e50*/  FMUL R13, R24.reuse, R13 ;  /* 0x0000000d180d7220 */ /* 0x040fe20000400000 */
[----:B------:R1:W-:Y:S01]  /*7e60*/  STS.128 [R71+UR6], R4 ;  /* 0x0000000447007988 */ /* 0x0003e20008000c06 */
        /* <DEDUP_REMOVED lines=8> */
[----:B------:R-:W-:Y:S01]  /*7ef0*/  FFMA R15, R27, R32, R15 ;  /* 0x000000201b0f7223 */ /* 0x000fe2000000000f */
[C---:B------:R-:W-:Y:S01]  /*7f00*/  FMUL R16, R24.reuse, R16 ;  /* 0x0000001018107220 */ /* 0x040fe20000400000 */
[----:B------:R-:W-:Y:S01]  /*7f10*/  F2FP.TF32.F32.PACK_B R12, R12 ;  /* 0x0000000cff0c723e */ /* 0x000fe200024050ff */
[----:B------:R1:W-:Y:S01]  /*7f20*/  STS.128 [R77+0x10], R8 ;  /* 0x000010084d007388 */ /* 0x0003e20000000c00 */
[C---:B------:R-:W-:Y:S01]  /*7f30*/  FMUL R17, R24.reuse, R17 ;  /* 0x0000001118117220 */ /* 0x040fe20000400000 */
[----:B------:R-:W-:Y:S01]  /*7f40*/  LOP3.LUT R36, R39, 0xffffe000, RZ, 0xc0, !PT ;  /* 0xffffe00027247812 */ /* 0x000fe200078ec0ff */
[C---:B------:R-:W-:Y:S01]  /*7f50*/  FMUL R18, R24.reuse, R18 ;  /* 0x0000001218127220 */ /* 0x040fe20000400000 */
[----:B------:R-:W-:Y:S01]  /*7f60*/  FMUL R19, R24, R19 ;  /* 0x0000001318137220 */ /* 0x000fe20000400000 */
[----:B------:R-:W-:Y:S01]  /*7f70*/  F2FP.TF32.F32.PACK_B R13, R13 ;  /* 0x0000000dff0d723e */ /* 0x000fe200024050ff */
[C---:B------:R-:W-:Y:S01]  /*7f80*/  FFMA R16, R27.reuse, R35, R16 ;  /* 0x000000231b107223 */ /* 0x040fe20000000010 */
[----:B------:R-:W-:Y:S01]  /*7f90*/  F2FP.TF32.F32.PACK_B R14, R14 ;  /* 0x0000000eff0e723e */ /* 0x000fe200024050ff */
[C---:B------:R-:W-:Y:S01]  /*7fa0*/  FFMA R17, R27.reuse, R34, R17 ;  /* 0x000000221b117223 */ /* 0x040fe20000000011 */
[----:B------:R-:W-:Y:S01]  /*7fb0*/  F2FP.TF32.F32.PACK_B R15, R15 ;  /* 0x0000000fff0f723e */ /* 0x000fe200024050ff */
[C---:B------:R-:W-:Y:S01]  /*7fc0*/  FFMA R18, R27.reuse, R37, R18 ;  /* 0x000000251b127223 */ /* 0x040fe20000000012 */
[----:B------:R-:W-:Y:S01]  /*7fd0*/  FFMA R19, R27, R36, R19 ;  /* 0x000000241b137223 */ /* 0x000fe20000000013 */
[----:B------:R-:W-:Y:S02]  /*7fe0*/  F2FP.TF32.F32.PACK_B R16, R16 ;  /* 0x00000010ff10723e */ /* 0x000fe400024050ff */
[----:B------:R1:W-:Y:S01]  /*7ff0*/  STS.128 [R76+0x20], R12 ;  /* 0x0000200c4c007388 */ /* 0x0003e20000000c00 */
[----:B------:R-:W-:Y:S02]  /*8000*/  F2FP.TF32.F32.PACK_B R17, R17 ;  /* 0x00000011ff11723e */ /* 0x000fe400024050ff */
        /* <DEDUP_REMOVED lines=8> */
[----:B--2---:R-:W2:Y:S02]  /*8090*/  FENCE.VIEW.ASYNC.S ;  /* 0x00000000000073c6 */ /* 0x004ea40000000000 */
[----:B--2---:R-:W-:Y:S06]  /*80a0*/  BAR.SYNC.DEFER_BLOCKING 0x1, 0x80 ;  /* 0x0042000000007b1d */ /* 0x004fec0000010000 */
[----:B------:R-:W-:Y:S05]  /*80b0*/  @P0 BRA `(.L_x_132) ;  /* 0x00000000003c0947 */ /* 0x000fea0003800000 */
[----:B------:R-:W2:Y:S01]  /*80c0*/  LDCU.64 UR10, c[0x0][0x348] ;  /* 0x00006900ff0a77ac */ /* 0x000ea20008000a00 */
[----:B------:R-:W-:Y:S02]  /*80d0*/  UIADD3 UR5, UPT, UPT, UR49, UR6, URZ ;  /* 0x0000000631057290 */ /* 0x000fe4000fffe0ff */
[----:B------:R-:W-:Y:S02]  /*80e0*/  UIADD3 UR13, UPT, UPT, UR45, 0x10, URZ ;  /* 0x000000102d0d7890 */ /* 0x000fe4000fffe0ff */
[----:B------:R-:W-:Y:S02]  /*80f0*/  UIADD3 UR12, UPT, UPT, UR5, 0x200, URZ ;  /* 0x00000200050c7890 */ /* 0x000fe4000fffe0ff */
[----:B------:R-:W-:Y:S01]  /*8100*/  UIADD3 UR8, UPT, UPT, UR5, 0x1200, URZ ;  /* 0x0000120005087890 */ /* 0x000fe2000fffe0ff */
[----:B------:R-:W-:Y:S01]  /*8110*/  UMOV UR14, UR46 ;  /* 0x0000002e000e7c82 */ /* 0x000fe20008000000 */
[----:B------:R-:W-:Y:S01]  /*8120*/  UMOV UR15, UR36 ;  /* 0x00000024000f7c82 */ /* 0x000fe20008000000 */
[----:B------:R-:W-:Y:S02]  /*8130*/  UIADD3 UR9, UPT, UPT, UR45, 0x30, URZ ;  /* 0x000000302d097890 */ /* 0x000fe4000fffe0ff */
[----:B--2---:R-:W-:Y:S03]  /*8140*/  UIADD3 UR4, UP0, UPT, UR10, 0x680, URZ ;  /* 0x000006800a047890 */ /* 0x004fe6000ff1e0ff */
[----:B------:R-:W-:Y:S01]  /*8150*/  UMOV UR10, UR46 ;  /* 0x0000002e000a7c82 */ /* 0x000fe20008000000 */
[----:B------:R-:W-:Y:S03]  /*8160*/  UIADD3.X UR5, UPT, UPT, URZ, UR11, URZ, UP0, !UPT ;  /* 0x0000000bff057290 */ /* 0x000fe600087fe4ff */
[----:B------:R-:W-:Y:S06]  /*8170*/  UMOV UR11, UR36 ;  /* 0x00000024000b7c82 */ /* 0x000fec0008000000 */
[----:B------:R2:W-:Y:S01]  /*8180*/  UTMASTG.3D [UR12], [UR4] ;  /* 0x0000000c040073b5 */ /* 0x0005e20008010000 */
[----:B------:R2:W-:Y:S02]  /*8190*/  UTMASTG.3D [UR8], [UR4] ;  /* 0x00000008040073b5 */ /* 0x0005e40008010000 */
[----:B--2---:R0:W-:Y:S02]  /*81a0*/  UTMACMDFLUSH ;  /* 0x00000000000079b7 */ /* 0x0041e40000000000 */
.L_x_132:
[----:B------:R-:W-:Y:S05]  /*81b0*/  BSYNC.RECONVERGENT B0 ;  /* 0x0000000000007941 */ /* 0x000fea0003800200 */
.L_x_131:
[----:B------:R-:W-:Y:S01]  /*81c0*/  UIADD3 UR4, UPT, UPT, UR47, 0x1, URZ ;  /* 0x000000012f047890 */ /* 0x000fe2000fffe0ff */
[----:B------:R-:W-:Y:S03]  /*81d0*/  BSSY.RECONVERGENT B0, `(.L_x_133) ;  /* 0x0000008000007945 */ /* 0x000fe60003800200 */
[----:B------:R-:W-:Y:S04]  /*81e0*/  UISETP.NE.AND UP0, UPT, UR4, 0x3, UPT ;  /* 0x000000030400788c */ /* 0x000fe8000bf05270 */
[----:B------:R-:W-:Y:S02]  /*81f0*/  UISETP.EQ.XOR UP1, UPT, UR44, 0x3, !UP0 ;  /* 0x000000032c00788c */ /* 0x000fe4000c722a70 */
[----:B------:R-:W-:Y:S02]  /*8200*/  USEL UR48, UR4, URZ, UP0 ;  /* 0x000000ff04307287 */ /* 0x000fe40008000000 */
[----:B------:R-:W-:Y:S04]  /*8210*/  USEL UR5, URZ, 0x1, !UP1 ;  /* 0x00000001ff057887 */ /* 0x000fe8000c800000 */
[----:B------:R-:W-:Y:S01]  /*8220*/  ULOP3.LUT UR52, UR52, UR5, URZ, 0x3c, !UPT ;  /* 0x0000000534347292 */ /* 0x000fe2000f8e3cff */
[----:B------:R-:W-:Y:S11]  /*8230*/  @P0 BRA `(.L_x_134) ;  /* 0x0000000000040947 */ /* 0x000ff60003800000 */
[----:B------:R-:W-:Y:S04]  /*8240*/  DEPBAR.LE SB0, 0x1 ;  /* 0x000080400000791a */ /* 0x000fe80000000000 */
.L_x_134:
[----:B------:R-:W-:Y:S05]  /*8250*/  BSYNC.RECONVERGENT B0 ;  /* 0x0000000000007941 */ /* 0x000fea0003800200 */
.L_x_133:
[----:B------:R-:W-:Y:S01]  /*8260*/  BAR.SYNC.DEFER_BLOCKING 0x1, 0x80 ;  /* 0x0042000000007b1d */ /* 0x000fe20000010000 */
[----:B------:R-:W-:Y:S01]  /*8270*/  UISETP.NE.AND UP0, UPT, UR51, -0x2, UPT ;  /* 0xfffffffe3300788c */ /* 0x000fe2000bf05270 */
[----:B------:R-:W-:Y:S08]  /*8280*/  IADD3 R0, PT, PT, R22, 0x1, RZ ;  /* 0x0000000116007810 */ /* 0x000ff00007ffe0ff */
[----:B------:R-:W-:Y:S05]  /*8290*/  BRA.U !UP0, `(.L_x_135) ;  /* 0x0000000108287547 */ /* 0x000fea000b800000 */
[----:B------:R-:W-:Y:S01]  /*82a0*/  ISETP.NE.AND P0, PT, R74, RZ, PT ;  /* 0x000000ff4a00720c */ /* 0x000fe20003f05270 */
[----:B------:R-:W-:Y:S01]  /*82b0*/  IMAD.U32 R3, RZ, RZ, UR50 ;  /* 0x00000032ff037e24 */ /* 0x000fe2000f8e00ff */
[----:B------:R-:W-:Y:S01]  /*82c0*/  UIADD3 UR4, UPT, UPT, UR50, 0x1, URZ ;  /* 0x0000000132047890 */ /* 0x000fe2000fffe0ff */
[----:B------:R-:W-:Y:S03]  /*82d0*/  IMAD.U32 R2, RZ, RZ, UR53 ;  /* 0x00000035ff027e24 */ /* 0x000fe6000f8e00ff */
[----:B------:R-:W-:Y:S04]  /*82e0*/  UISETP.NE.AND UP0, UPT, UR4, 0x3, UPT ;  /* 0x000000030400788c */ /* 0x000fe8000bf05270 */
[----:B------:R-:W-:Y:S03]  /*82f0*/  USEL UR50, UR4, URZ, UP0 ;  /* 0x000000ff04327287 */ /* 0x000fe60008000000 */
[----:B------:R-:W-:Y:S05]  /*8300*/  @P0 LEA R3, R3, UR49, 0x3 ;  /* 0x0000003103030c11 */ /* 0x000fea000f8e18ff */
[----:B------:R-:W-:Y:S05]  /*8310*/  @P0 VIADD R3, R3, 0x98 ;  /* 0x0000009803030836 */ /* 0x000fea0000000000 */
[----:B------:R-:W-:Y:S04]  /*8320*/  @P0 PRMT R2, R2, 0x654, R3 ;  /* 0x0000065402020816 */ /* 0x000fe80000000003 */
[----:B------:R2:W-:Y:S03]  /*8330*/  @P0 SYNCS.ARRIVE.TRANS64.RED.A1T0 RZ, [R2+URZ], RZ ;  /* 0x000000ff02ff09a7 */ /* 0x0005e600081004ff */
.L_x_135:
[----:B------:R-:W-:Y:S01]  /*8340*/  R2UR UR5, R62 ;  /* 0x000000003e0572ca */ /* 0x000fe200000e0000 */
[----:B------:R-:W-:Y:S01]  /*8350*/  UISETP.NE.AND UP0, UPT, UR63, URZ, UPT ;  /* 0x000000ff3f00728c */ /* 0x000fe2000bf05270 */
[----:B------:R-:W-:Y:S01]  /*8360*/  R2UR UR4, R63 ;  /* 0x000000003f0472ca */ /* 0x000fe200000e0000 */
[----:B------:R-:W-:Y:S01]  /*8370*/  UIADD3 UR51, UPT, UPT, UR51, 0x2, URZ ;  /* 0x0000000233337890 */ /* 0x000fe2000fffe0ff */
[----:B------:R-:W-:Y:S01]  /*8380*/  ISETP.NE.AND P0, PT, R65, 0x2, PT ;  /* 0x000000024100780c */ /* 0x000fe20003f05270 */
[----:B------:R-:W-:Y:S01]  /*8390*/  UMOV UR36, UR62 ;  /* 0x0000003e00247c82 */ /* 0x000fe20008000000 */
[----:B------:R-:W-:Y:S02]  /*83a0*/  ISETP.NE.AND P1, PT, R0, 0x4, PT ;  /* 0x000000040000780c */ /* 0x000fe40003f25270 */
[----:B------:R-:W-:Y:S02]  /*83b0*/  SEL R3, RZ, 0x1, P0 ;  /* 0x00000001ff037807 */ /* 0x000fe40000000000 */
[----:B--2---:R-:W-:Y:S02]  /*83c0*/  SEL R2, RZ, 0x1, P1 ;  /* 0x00000001ff027807 */ /* 0x004fe40000800000 */
[----:B------:R-:W-:Y:S01]  /*83d0*/  LOP3.LUT R68, R68, R3, RZ, 0x3c, !PT ;  /* 0x0000000344447212 */ /* 0x000fe200078e3cff */
[----:B------:R-:W-:Y:S01]  /*83e0*/  UIADD3 UR26, UPT, UPT, UR37, UR5, URZ ;  /* 0x00000005251a7290 */ /* 0x000fe2000fffe0ff */
[----:B------:R-:W-:Y:S01]  /*83f0*/  LOP3.LUT R69, R69, R2, RZ, 0x3c, !PT ;  /* 0x0000000245457212 */ /* 0x000fe200078e3cff */
[----:B------:R-:W-:Y:S01]  /*8400*/  UIADD3 UR20, UPT, UPT, UR38, UR4, URZ ;  /* 0x0000000426147290 */ /* 0x000fe2000fffe0ff */
[----:B------:R-:W-:Y:S02]  /*8410*/  SEL R65, R65, RZ, P0 ;  /* 0x000000ff41417207 */ /* 0x000fe40000000000 */
[----:B------:R-:W-:Y:S01]  /*8420*/  SEL R22, R0, RZ, P1 ;  /* 0x000000ff00167207 */ /* 0x000fe20000800000 */
[----:B------:R-:W-:Y:S08]  /*8430*/  BRA.U UP0, `(.L_x_136) ;  /* 0xffffffd900fc7547 */ /* 0x000ff0000b83ffff */
[----:B------:R-:W2:Y:S01]  /*8440*/  LDCU.64 UR4, c[0x0][0x888] ;  /* 0x00011100ff0477ac */ /* 0x000ea20008000a00 */
[----:B------:R-:W3:Y:S01]  /*8450*/  LDCU.64 UR6, c[0x0][0x890] ;  /* 0x00011200ff0677ac */ /* 0x000ee20008000a00 */
[----:B--2---:R-:W-:Y:S02]  /*8460*/  ISETP.NE.U32.AND P2, PT, RZ, UR4, PT ;  /* 0x00000004ff007c0c */ /* 0x004fe4000bf45070 */
[----:B---3--:R-:W-:Y:S02]  /*8470*/  ISETP.NE.U32.AND P1, PT, RZ, UR6, PT ;  /* 0x00000006ff007c0c */ /* 0x008fe4000bf25070 */
[----:B------:R-:W-:Y:S02]  /*8480*/  ISETP.NE.AND.EX P2, PT, RZ, UR5, PT, P2 ;  /* 0x00000005ff007c0c */ /* 0x000fe4000bf45320 */
[----:B------:R-:W-:-:S13]  /*8490*/  ISETP.NE.AND.EX P0, PT, RZ, UR7, PT, P1 ;  /* 0x00000007ff007c0c */ /* 0x000fda000bf05310 */
[----:B------:R-:W-:Y:S05]  /*84a0*/  @P2 BRA P0, `(.L_x_137) ;  /* 0x00000000003c2947 */ /* 0x000fea0000000000 */
[----:B------:R-:W-:-:S13]  /*84b0*/  ISETP.NE.AND.EX P1, PT, RZ, UR7, PT, P1 ;  /* 0x00000007ff007c0c */ /* 0x000fda000bf25310 */
[----:B------:R-:W-:Y:S05]  /*84c0*/  @P1 BRA `(.L_x_138) ;  /* 0x00000000000c1947 */ /* 0x000fea0003800000 */
[----:B------:R-:W-:-:S13]  /*84d0*/  FSETP.NEU.AND P0, PT, R27, RZ, PT ;  /* 0x000000ff1b00720b */ /* 0x000fda0003f0d000 */
[----:B------:R-:W-:Y:S05]  /*84e0*/  @!P0 EXIT ;  /* 0x000000000000894d */ /* 0x000fea0003800000 */
[----:B------:R-:W-:Y:S05]  /*84f0*/  BRA `(.L_x_137) ;  /* 0x0000000000287947 */ /* 0x000fea0003800000 */
.L_x_138:
[----:B------:R-:W-:Y:S01]  /*8500*/  ISETP.NE.AND P0, PT, R64, RZ, PT ;  /* 0x000000ff4000720c */ /* 0x000fe20003f05270 */
[----:B------:R-:W-:-:S12]  /*8510*/  BSSY.RECONVERGENT B0, `(.L_x_137) ;  /* 0x0000008000007945 */ /* 0x000fd80003800200 */
[----:B------:R-:W-:Y:S05]  /*8520*/  @P0 BRA `(.L_x_139) ;  /* 0x0000000000100947 */ /* 0x000fea0003800000 */
[----:B------:R-:W-:-:S04]  /*8530*/  ISETP.NE.U32.AND P0, PT, RZ, UR4, PT ;  /* 0x00000004ff007c0c */ /* 0x000fc8000bf05070 */
[----:B------:R-:W-:-:S13]  /*8540*/  ISETP.NE.AND.EX P0, PT, RZ, UR5, PT, P0 ;  /* 0x00000005ff007c0c */ /* 0x000fda000bf05300 */
[----:B------:R-:W-:Y:S05]  /*8550*/  @!P0 EXIT ;  /* 0x000000000000894d */ /* 0x000fea0003800000 */
[----:B------:R-:W-:Y:S05]  /*8560*/  BRA `(.L_x_140) ;  /* 0x0000000000087947 */ /* 0x000fea0003800000 */
.L_x_139:
[----:B------:R-:W-:-:S13]  /*8570*/  FSETP.NEU.AND P0, PT, R27, RZ, PT ;  /* 0x000000ff1b00720b */ /* 0x000fda0003f0d000 */
[----:B------:R-:W-:Y:S05]  /*8580*/  @!P0 EXIT ;  /* 0x000000000000894d */ /* 0x000fea0003800000 */
.L_x_140:
[----:B------:R-:W-:Y:S05]  /*8590*/  BSYNC.RECONVERGENT B0 ;  /* 0x0000000000007941 */ /* 0x000fea0003800200 */
.L_x_137:
[----:B------:R-:W-:Y:S01]  /*85a0*/  ULEA UR6, UR50, UR49, 0x3 ;  /* 0x0000003132067291 */ /* 0x000fe2000f8e18ff */
[----:B------:R-:W-:-:S04]  /*85b0*/  DEPBAR.LE SB0, 0x0 ;  /* 0x000080000000791a */ /* 0x000fc80000000000 */
[----:B------:R-:W-:-:S04]  /*85c0*/  UIADD3 UR6, UPT, UPT, UR6, 0x98, URZ ;  /* 0x0000009806067890 */ /* 0x000fc8000fffe0ff */
[----:B------:R-:W-:-:S09]  /*85d0*/  UPRMT UR6, UR53, 0x654, UR6 ;  /* 0x0000065435067896 */ /* 0x000fd20008000006 */
[----:B------:R-:W-:Y:S01]  /*85e0*/  SYNCS.ARRIVE.TRANS64.RED.A1T0 RZ, [UR6], RZ ;  /* 0x000000ffffff79a7 */ /* 0x000fe20008100406 */
[----:B------:R-:W-:Y:S05]  /*85f0*/  EXIT ;  /* 0x000000000000794d */ /* 0x000fea0003800000 */
.L_x_24:
[----:B---3--:R3:W4:Y:S02]  /*8600*/  SYNCS.PHASECHK.TRANS64.TRYWAIT P0, [R3+URZ+0x130], R2 ;  /* 0x00013002030075a7 */ /* 0x00872400080011ff */
[----:B----4-:R-:W-:Y:S05]  /*8610*/  @!P0 NANOSLEEP.SYNCS 0x989680 ;  /* 0x009896800000895d */ /* 0x010fea0003900000 */
[----:B------:R-:W4:Y:S02]  /*8620*/  @!P0 SYNCS.PHASECHK.TRANS64 P0, [R3+URZ+0x130], R2 ;  /* 0x00013002030085a7 */ /* 0x000f2400080010ff */
[----:B----4-:R-:W-:Y:S05]  /*8630*/  @!P0 BRA `(.L_x_24) ;  /* 0xfffffffc00f08947 */ /* 0x010fea000383ffff */
[----:B------:R-:W-:Y:S05]  /*8640*/  BRA `(.L_x_141) ;  /* 0xffffff9400787947 */ /* 0x000fea000383ffff */
.L_x_27:
[----:B--2---:R-:W-:-:S07]  /*8650*/  MOV R0, UR6 ;  /* 0x0000000600007c02 */ /* 0x004fce0008000f00 */
.L_x_142:
[----:B--2---:R2:W3:Y:S02]  /*8660*/  SYNCS.PHASECHK.TRANS64.TRYWAIT P0, [R0+URZ+0x40], R3 ;  /* 0x00004003000075a7 */ /* 0x0044e400080011ff */
[----:B---3--:R-:W-:Y:S05]  /*8670*/  @!P0 NANOSLEEP.SYNCS 0x989680 ;  /* 0x009896800000895d */ /* 0x008fea0003900000 */
[----:B------:R-:W3:Y:S02]  /*8680*/  @!P0 SYNCS.PHASECHK.TRANS64 P0, [R0+URZ+0x40], R3 ;  /* 0x00004003000085a7 */ /* 0x000ee400080010ff */
[----:B---3--:R-:W-:Y:S05]  /*8690*/  @!P0 BRA `(.L_x_142) ;  /* 0xfffffffc00f08947 */ /* 0x008fea000383ffff */
[----:B------:R-:W-:Y:S05]  /*86a0*/  BRA `(.L_x_26) ;  /* 0xffffff9400d07947 */ /* 0x000fea000383ffff */
.L_x_36:
[----:B-1----:R-:W-:-:S07]  /*86b0*/  MOV R0, UR7 ;  /* 0x0000000700007c02 */ /* 0x002fce0008000f00 */
.L_x_143:
[----:B-1----:R1:W2:Y:S02]  /*86c0*/  SYNCS.PHASECHK.TRANS64.TRYWAIT P0, [R0+URZ+0x40], R3 ;  /* 0x00004003000075a7 */ /* 0x0022a400080011ff */
[----:B--2---:R-:W-:Y:S05]  /*86d0*/  @!P0 NANOSLEEP.SYNCS 0x989680 ;  /* 0x009896800000895d */ /* 0x004fea0003900000 */
[----:B------:R-:W2:Y:S02]  /*86e0*/  @!P0 SYNCS.PHASECHK.TRANS64 P0, [R0+URZ+0x40], R3 ;  /* 0x00004003000085a7 */ /* 0x000ea400080010ff */
[----:B--2---:R-:W-:Y:S05]  /*86f0*/  @!P0 BRA `(.L_x_143) ;  /* 0xfffffffc00f08947 */ /* 0x004fea000383ffff */
[----:B------:R-:W-:Y:S05]  /*8700*/  BRA `(.L_x_35) ;  /* 0xffffff9800e07947 */ /* 0x000fea000383ffff */
.L_x_43:
[----:B-1----:R1:W4:Y:S02]  /*8710*/  SYNCS.PHASECHK.TRANS64.TRYWAIT P0, [R3+URZ+0xc0], R0 ;  /* 0x0000c000030075a7 */ /* 0x00232400080011ff */
[----:B----4-:R-:W-:Y:S05]  /*8720*/  @!P0 NANOSLEEP.SYNCS 0x989680 ;  /* 0x009896800000895d */ /* 0x010fea0003900000 */
[----:B------:R-:W4:Y:S02]  /*8730*/  @!P0 SYNCS.PHASECHK.TRANS64 P0, [R3+URZ+0xc0], R0 ;  /* 0x0000c000030085a7 */ /* 0x000f2400080010ff */
[----:B----4-:R-:W-:Y:S05]  /*8740*/  @!P0 BRA `(.L_x_43) ;  /* 0xfffffffc00f08947 */ /* 0x010fea000383ffff */
[----:B------:R-:W-:Y:S05]  /*8750*/  BRA `(.L_x_144) ;  /* 0xffffff9c00d07947 */ /* 0x000fea000383ffff */
.L_x_47:
[----:B-1----:R-:W-:-:S07]  /*8760*/  MOV R0, UR4 ;  /* 0x0000000400007c02 */ /* 0x002fce0008000f00 */
.L_x_145:
[----:B-1----:R1:W2:Y:S02]  /*8770*/  SYNCS.PHASECHK.TRANS64.TRYWAIT P0, [R0+URZ], R3 ;  /* 0x00000003000075a7 */ /* 0x0022a400080011ff */
[----:B--2---:R-:W-:Y:S05]  /*8780*/  @!P0 NANOSLEEP.SYNCS 0x989680 ;  /* 0x009896800000895d */ /* 0x004fea0003900000 */
[----:B------:R-:W2:Y:S02]  /*8790*/  @!P0 SYNCS.PHASECHK.TRANS64 P0, [R0+URZ], R3 ;  /* 0x00000003000085a7 */ /* 0x000ea400080010ff */
[----:B--2---:R-:W-:Y:S05]  /*87a0*/  @!P0 BRA `(.L_x_145) ;  /* 0xfffffffc00f08947 */ /* 0x004fea000383ffff */
[----:B------:R-:W-:Y:S05]  /*87b0*/  BRA `(.L_x_146) ;  /* 0xffffffa4007c7947 */ /* 0x000fea000383ffff */
.L_x_48:
[----:B------:R-:W-:-:S07]  /*87c0*/  MOV R0, UR5 ;  /* 0x0000000500007c02 */ /* 0x000fce0008000f00 */
.L_x_147:
[----:B-1----:R1:W2:Y:S02]  /*87d0*/  SYNCS.PHASECHK.TRANS64.TRYWAIT P0, [R0+URZ], R3 ;  /* 0x00000003000075a7 */ /* 0x0022a400080011ff */
[----:B--2---:R-:W-:Y:S05]  /*87e0*/  @!P0 NANOSLEEP.SYNCS 0x989680 ;  /* 0x009896800000895d */ /* 0x004fea0003900000 */
[----:B------:R-:W2:Y:S02]  /*87f0*/  @!P0 SYNCS.PHASECHK.TRANS64 P0, [R0+URZ], R3 ;  /* 0x00000003000085a7 */ /* 0x000ea400080010ff */
[----:B--2---:R-:W-:Y:S05]  /*8800*/  @!P0 BRA `(.L_x_147) ;  /* 0xfffffffc00f08947 */ /* 0x004fea000383ffff */
[----:B------:R-:W-:Y:S05]  /*8810*/  BRA `(.L_x_148) ;  /* 0xffffffa400887947 */ /* 0x000fea000383ffff */
.L_x_49:
[----:B------:R-:W-:-:S07]  /*8820*/  MOV R0, UR5 ;  /* 0x0000000500007c02 */ /* 0x000fce0008000f00 */
.L_x_149:
[----:B-1----:R1:W2:Y:S02]  /*8830*/  SYNCS.PHASECHK.TRANS64.TRYWAIT P0, [R0+URZ], R3 ;  /* 0x00000003000075a7 */ /* 0x0022a400080011ff */
[----:B--2---:R-:W-:Y:S05]  /*8840*/  @!P0 NANOSLEEP.SYNCS 0x989680 ;  /* 0x009896800000895d */ /* 0x004fea0003900000 */
[----:B------:R-:W2:Y:S02]  /*8850*/  @!P0 SYNCS.PHASECHK.TRANS64 P0, [R0+URZ], R3 ;  /* 0x00000003000085a7 */ /* 0x000ea400080010ff */
[----:B--2---:R-:W-:Y:S05]  /*8860*/  @!P0 BRA `(.L_x_149) ;  /* 0xfffffffc00f08947 */ /* 0x004fea000383ffff */
[----:B------:R-:W-:Y:S05]  /*8870*/  BRA `(.L_x_150) ;  /* 0xffffffa400947947 */ /* 0x000fea000383ffff */
.L_x_50:
[----:B------:R-:W-:-:S07]  /*8880*/  MOV R0, UR5 ;  /* 0x0000000500007c02 */ /* 0x000fce0008000f00 */
.L_x_151:
[----:B-1----:R1:W2:Y:S02]  /*8890*/  SYNCS.PHASECHK.TRANS64.TRYWAIT P0, [R0+URZ], R3 ;  /* 0x00000003000075a7 */ /* 0x0022a400080011ff */
[----:B--2---:R-:W-:Y:S05]  /*88a0*/  @!P0 NANOSLEEP.SYNCS 0x989680 ;  /* 0x009896800000895d */ /* 0x004fea0003900000 */
[----:B------:R-:W2:Y:S02]  /*88b0*/  @!P0 SYNCS.PHASECHK.TRANS64 P0, [R0+URZ], R3 ;  /* 0x00000003000085a7 */ /* 0x000ea400080010ff */
[----:B--2---:R-:W-:Y:S05]  /*88c0*/  @!P0 BRA `(.L_x_151) ;  /* 0xfffffffc00f08947 */ /* 0x004fea000383ffff */
[----:B------:R-:W-:Y:S05]  /*88d0*/  BRA `(.L_x_152) ;  /* 0xffffffa400a07947 */ /* 0x000fea000383ffff */
.L_x_51:
[----:B------:R-:W-:-:S07]  /*88e0*/  MOV R0, UR5 ;  /* 0x0000000500007c02 */ /* 0x000fce0008000f00 */
.L_x_153:
[----:B-1----:R1:W2:Y:S02]  /*88f0*/  SYNCS.PHASECHK.TRANS64.TRYWAIT P0, [R0+URZ], R3 ;  /* 0x00000003000075a7 */ /* 0x0022a400080011ff */
[----:B--2---:R-:W-:Y:S05]  /*8900*/  @!P0 NANOSLEEP.SYNCS 0x989680 ;  /* 0x009896800000895d */ /* 0x004fea0003900000 */
[----:B------:R-:W2:Y:S02]  /*8910*/  @!P0 SYNCS.PHASECHK.TRANS64 P0, [R0+URZ], R3 ;  /* 0x00000003000085a7 */ /* 0x000ea400080010ff */
[----:B--2---:R-:W-:Y:S05]  /*8920*/  @!P0 BRA `(.L_x_153) ;  /* 0xfffffffc00f08947 */ /* 0x004fea000383ffff */
[----:B------:R-:W-:Y:S05]  /*8930*/  BRA `(.L_x_154) ;  /* 0xffffffa400ac7947 */ /* 0x000fea000383ffff */
.L_x_52:
[----:B------:R-:W-:-:S07]  /*8940*/  MOV R0, UR5 ;  /* 0x0000000500007c02 */ /* 0x000fce0008000f00 */
.L_x_155:
[----:B-1----:R1:W2:Y:S02]  /*8950*/  SYNCS.PHASECHK.TRANS64.TRYWAIT P0, [R0+URZ], R3 ;  /* 0x00000003000075a7 */ /* 0x0022a400080011ff */
[----:B--2---:R-:W-:Y:S05]  /*8960*/  @!P0 NANOSLEEP.SYNCS 0x989680 ;  /* 0x009896800000895d */ /* 0x004fea0003900000 */
[----:B------:R-:W2:Y:S02]  /*8970*/  @!P0 SYNCS.PHASECHK.TRANS64 P0, [R0+URZ], R3 ;  /* 0x00000003000085a7 */ /* 0x000ea400080010ff */
[----:B--2---:R-:W-:Y:S05]  /*8980*/  @!P0 BRA `(.L_x_155) ;  /* 0xfffffffc00f08947 */ /* 0x004fea000383ffff */
[----:B------:R-:W-:Y:S05]  /*8990*/  BRA `(.L_x_156) ;  /* 0xffffffa400b87947 */ /* 0x000fea000383ffff */
.L_x_53:
[----:B------:R-:W-:-:S07]  /*89a0*/  MOV R0, UR5 ;  /* 0x0000000500007c02 */ /* 0x000fce0008000f00 */
.L_x_157:
[----:B-1----:R1:W2:Y:S02]  /*89b0*/  SYNCS.PHASECHK.TRANS64.TRYWAIT P0, [R0+URZ], R3 ;  /* 0x00000003000075a7 */ /* 0x0022a400080011ff */
[----:B--2---:R-:W-:Y:S05]  /*89c0*/  @!P0 NANOSLEEP.SYNCS 0x989680 ;  /* 0x009896800000895d */ /* 0x004fea0003900000 */
[----:B------:R-:W2:Y:S02]  /*89d0*/  @!P0 SYNCS.PHASECHK.TRANS64 P0, [R0+URZ], R3 ;  /* 0x00000003000085a7 */ /* 0x000ea400080010ff */
[----:B--2---:R-:W-:Y:S05]  /*89e0*/  @!P0 BRA `(.L_x_157) ;  /* 0xfffffffc00f08947 */ /* 0x004fea000383ffff */
[----:B------:R-:W-:Y:S05]  /*89f0*/  BRA `(.L_x_158) ;  /* 0xffffffa400c47947 */ /* 0x000fea000383ffff */
.L_x_56:
[----:B--2---:R2:W3:Y:S02]  /*8a00*/  SYNCS.PHASECHK.TRANS64.TRYWAIT P0, [R2+URZ+0x120], R5 ;  /* 0x00012005020075a7 */ /* 0x0044e400080011ff */
[----:B---3--:R-:W-:Y:S05]  /*8a10*/  @!P0 NANOSLEEP.SYNCS 0x989680 ;  /* 0x009896800000895d */ /* 0x008fea0003900000 */
[----:B------:R-:W3:Y:S02]  /*8a20*/  @!P0 SYNCS.PHASECHK.TRANS64 P0, [R2+URZ+0x120], R5 ;  /* 0x00012005020085a7 */ /* 0x000ee400080010ff */
[----:B---3--:R-:W-:Y:S05]  /*8a30*/  @!P0 BRA `(.L_x_56) ;  /* 0xfffffffc00f08947 */ /* 0x008fea000383ffff */
[----:B------:R-:W-:Y:S05]  /*8a40*/  BRA `(.L_x_159) ;  /* 0xffffffa800207947 */ /* 0x000fea000383ffff */
.L_x_57:
[----:B------:R-:W-:-:S07]  /*8a50*/  MOV R2, UR4 ;  /* 0x0000000400027c02 */ /* 0x000fce0008000f00 */
.L_x_160:
[----:B--2---:R2:W3:Y:S02]  /*8a60*/  SYNCS.PHASECHK.TRANS64.TRYWAIT P0, [R2+URZ+0xd0], R5 ;  /* 0x0000d005020075a7 */ /* 0x0044e400080011ff */
[----:B---3--:R-:W-:Y:S05]  /*8a70*/  @!P0 NANOSLEEP.SYNCS 0x989680 ;  /* 0x009896800000895d */ /* 0x008fea0003900000 */
[----:B------:R-:W3:Y:S02]  /*8a80*/  @!P0 SYNCS.PHASECHK.TRANS64 P0, [R2+URZ+0xd0], R5 ;  /* 0x0000d005020085a7 */ /* 0x000ee400080010ff */
[----:B---3--:R-:W-:Y:S05]  /*8a90*/  @!P0 BRA `(.L_x_160) ;  /* 0xfffffffc00f08947 */ /* 0x008fea000383ffff */
[----:B------:R-:W-:Y:S05]  /*8aa0*/  BRA `(.L_x_161) ;  /* 0xffffffa800307947 */ /* 0x000fea000383ffff */
.L_x_58:
[----:B--2---:R2:W3:Y:S02]  /*8ab0*/  SYNCS.PHASECHK.TRANS64.TRYWAIT P1, [R2+URZ+0xc0], R5 ;  /* 0x0000c005020075a7 */ /* 0x0044e400080211ff */
[----:B---3--:R-:W-:Y:S05]  /*8ac0*/  @!P1 NANOSLEEP.SYNCS 0x989680 ;  /* 0x009896800000995d */ /* 0x008fea0003900000 */
[----:B------:R-:W3:Y:S02]  /*8ad0*/  @!P1 SYNCS.PHASECHK.TRANS64 P1, [R2+URZ+0xc0], R5 ;  /* 0x0000c005020095a7 */ /* 0x000ee400080210ff */
[----:B---3--:R-:W-:Y:S05]  /*8ae0*/  @!P1 BRA `(.L_x_58) ;  /* 0xfffffffc00f09947 */ /* 0x008fea000383ffff */
[----:B------:R-:W-:Y:S05]  /*8af0*/  BRA `(.L_x_162) ;  /* 0xffffffa800607947 */ /* 0x000fea000383ffff */
.L_x_61:
[----:B------:R-:W-:-:S07]  /*8b00*/  MOV R0, UR4 ;  /* 0x0000000400007c02 */ /* 0x000fce0008000f00 */
.L_x_163:
[----:B--2---:R2:W3:Y:S02]  /*8b10*/  SYNCS.PHASECHK.TRANS64.TRYWAIT P0, [R0+URZ+0xd0], R3 ;  /* 0x0000d003000075a7 */ /* 0x0044e400080011ff */
[----:B---3--:R-:W-:Y:S05]  /*8b20*/  @!P0 NANOSLEEP.SYNCS 0x989680 ;  /* 0x009896800000895d */ /* 0x008fea0003900000 */
[----:B------:R-:W3:Y:S02]  /*8b30*/  @!P0 SYNCS.PHASECHK.TRANS64 P0, [R0+URZ+0xd0], R3 ;  /* 0x0000d003000085a7 */ /* 0x000ee400080010ff */
[----:B---3--:R-:W-:Y:S05]  /*8b40*/  @!P0 BRA `(.L_x_163) ;  /* 0xfffffffc00f08947 */ /* 0x008fea000383ffff */
[----:B------:R-:W-:Y:S05]  /*8b50*/  BRA `(.L_x_60) ;  /* 0xffffffa800b47947 */ /* 0x000fea000383ffff */
.L_x_70:
[----:B--2---:R-:W-:-:S04]  /*8b60*/  MOV R0, UR5 ;  /* 0x0000000500007c02 */ /* 0x004fc80008000f00 */
[----:B------:R2:W3:Y:S03]  /*8b70*/  SYNCS.PHASECHK.TRANS64.TRYWAIT P0, [R0+URZ+0x8], R7 ;  /* 0x00000807000075a7 */ /* 0x0004e600080011ff */
[----:B---3--:R-:W-:Y:S05]  /*8b80*/  @!P0 NANOSLEEP.SYNCS 0x989680 ;  /* 0x009896800000895d */ /* 0x008fea0003900000 */
[----:B------:R-:W3:Y:S02]  /*8b90*/  @!P0 SYNCS.PHASECHK.TRANS64 P0, [R0+URZ+0x8], R7 ;  /* 0x00000807000085a7 */ /* 0x000ee400080010ff */
[----:B---3--:R-:W-:Y:S05]  /*8ba0*/  @!P0 BRA `(.L_x_70) ;  /* 0xfffffffc00ec8947 */ /* 0x008fea000383ffff */
[----:B------:R-:W-:Y:S05]  /*8bb0*/  BRA `(.L_x_69) ;  /* 0xffffffac00687947 */ /* 0x000fea000383ffff */
.L_x_72:
[----:B------:R-:W-:Y:S01]  /*8bc0*/  BSSY B0, `(.L_x_164) ;  /* 0x0000006000007945 */ /* 0x000fe20003800000 */
[----:B------:R-:W-:-:S07]  /*8bd0*/  MOV R15, 0xffffffff ;  /* 0xffffffff000f7802 */ /* 0x000fce0000000f00 */
[----:B-12--5:R-:W-:Y:S05]  /*8be0*/  WARPSYNC.COLLECTIVE R15, `(.L_x_165) ;  /* 0x000000000f0c7348 */ /* 0x026fea0003c00000 */
[----:B------:R-:W-:Y:S02]  /*8bf0*/  ELECT P6, UR79, PT ;  /* 0x00000000004f782f */ /* 0x000fe400038c0000 */
[----:B------:R-:W-:Y:S01]  /*8c00*/  MOV R14, UR79 ;  /* 0x0000004f000e7c02 */ /* 0x000fe20008000f00 */
[----:B-12--5:R-:W-:Y:S10]  /*8c10*/  ENDCOLLECTIVE ;  /* 0x000000000000791b */ /* 0x026ff40003800000 */
.L_x_165:
[----:B------:R-:W-:Y:S05]  /*8c20*/  BSYNC B0 ;  /* 0x0000000000007941 */ /* 0x000fea0003800000 */
.L_x_164:
[----:B------:R-:W-:Y:S01]  /*8c30*/  PLOP3.LUT P0, PT, P6, PT, PT, 0x80, 0x8 ;  /* 0x000000000008781c */ /* 0x000fe2000370f070 */
[----:B------:R-:W-:-:S12]  /*8c40*/  BRA `(.L_x_166) ;  /* 0xffffffac00947947 */ /* 0x000fd8000383ffff */
.L_x_74:
[----:B--2---:R-:W-:-:S04]  /*8c50*/  MOV R0, UR5 ;  /* 0x0000000500007c02 */ /* 0x004fc80008000f00 */
[----:B------:R2:W3:Y:S03]  /*8c60*/  SYNCS.PHASECHK.TRANS64.TRYWAIT P0, [R0+URZ+0x8], R5 ;  /* 0x00000805000075a7 */ /* 0x0004e600080011ff */
[----:B---3--:R-:W-:Y:S05]  /*8c70*/  @!P0 NANOSLEEP.SYNCS 0x989680 ;  /* 0x009896800000895d */ /* 0x008fea0003900000 */
[----:B------:R-:W3:Y:S02]  /*8c80*/  @!P0 SYNCS.PHASECHK.TRANS64 P0, [R0+URZ+0x8], R5 ;  /* 0x00000805000085a7 */ /* 0x000ee400080010ff */
[----:B---3--:R-:W-:Y:S05]  /*8c90*/  @!P0 BRA `(.L_x_74) ;  /* 0xfffffffc00ec8947 */ /* 0x008fea000383ffff */
[----:B------:R-:W-:Y:S05]  /*8ca0*/  BRA `(.L_x_73) ;  /* 0xffffffac00987947 */ /* 0x000fea000383ffff */
.L_x_75:
[----:B-1----:R1:W2:Y:S02]  /*8cb0*/  SYNCS.PHASECHK.TRANS64.TRYWAIT P0, [R0+URZ+0xc0], R5 ;  /* 0x0000c005000075a7 */ /* 0x0022a400080011ff */
[----:B--2---:R-:W-:Y:S05]  /*8cc0*/  @!P0 NANOSLEEP.SYNCS 0x989680 ;  /* 0x009896800000895d */ /* 0x004fea0003900000 */
[----:B------:R-:W2:Y:S02]  /*8cd0*/  @!P0 SYNCS.PHASECHK.TRANS64 P0, [R0+URZ+0xc0], R5 ;  /* 0x0000c005000085a7 */ /* 0x000ea400080010ff */
[----:B--2---:R-:W-:Y:S05]  /*8ce0*/  @!P0 BRA `(.L_x_75) ;  /* 0xfffffffc00f08947 */ /* 0x004fea000383ffff */
[----:B------:R-:W-:Y:S05]  /*8cf0*/  BRA `(.L_x_167) ;  /* 0xffffffb000a47947 */ /* 0x000fea000383ffff */
.L_x_77:
[----:B------:R-:W-:-:S07]  /*8d00*/  MOV R0, UR46 ;  /* 0x0000002e00007c02 */ /* 0x000fce0008000f00 */
.L_x_168:
[----:B-1----:R1:W2:Y:S02]  /*8d10*/  SYNCS.PHASECHK.TRANS64.TRYWAIT P0, [R0+URZ+0x100], R5 ;  /* 0x00010005000075a7 */ /* 0x0022a400080011ff */
[----:B--2---:R-:W-:Y:S05]  /*8d20*/  @!P0 NANOSLEEP.SYNCS 0x989680 ;  /* 0x009896800000895d */ /* 0x004fea0003900000 */
[----:B------:R-:W2:Y:S02]  /*8d30*/  @!P0 SYNCS.PHASECHK.TRANS64 P0, [R0+URZ+0x100], R5 ;  /* 0x00010005000085a7 */ /* 0x000ea400080010ff */
[----:B--2---:R-:W-:Y:S05]  /*8d40*/  @!P0 BRA `(.L_x_168) ;  /* 0xfffffffc00f08947 */ /* 0x004fea000383ffff */
[----:B------:R-:W-:Y:S05]  /*8d50*/  BRA `(.L_x_169) ;  /* 0xffffffb000f07947 */ /* 0x000fea000383ffff */
.L_x_80:
[----:B------:R-:W-:Y:S07]  /*8d60*/  MOV R0, UR7 ;  /* 0x0000000700007c02 */ /* 0x000fee0008000f00 */
.L_x_170:
[----:B-1----:R1:W2:Y:S02]  /*8d70*/  SYNCS.PHASECHK.TRANS64.TRYWAIT P0, [R0+URZ], R5 ;  /* 0x00000005000075a7 */ /* 0x0022a400080011ff */
[----:B--2---:R-:W-:Y:S05]  /*8d80*/  @!P0 NANOSLEEP.SYNCS 0x989680 ;  /* 0x009896800000895d */ /* 0x004fea0003900000 */
[----:B------:R-:W2:Y:S02]  /*8d90*/  @!P0 SYNCS.PHASECHK.TRANS64 P0, [R0+URZ], R5 ;  /* 0x00000005000085a7 */ /* 0x000ea400080010ff */
[----:B--2---:R-:W-:Y:S05]  /*8da0*/  @!P0 BRA `(.L_x_170) ;  /* 0xfffffffc00f08947 */ /* 0x004fea000383ffff */
[----:B------:R-:W-:Y:S05]  /*8db0*/  BRA `(.L_x_79) ;  /* 0xffffffb400047947 */ /* 0x000fea000383ffff */
.L_x_84:
[----:B-1----:R-:W-:-:S07]  /*8dc0*/  MOV R0, UR4 ;  /* 0x0000000400007c02 */ /* 0x002fce0008000f00 */
.L_x_171:
[----:B-1----:R1:W2:Y:S02]  /*8dd0*/  SYNCS.PHASECHK.TRANS64.TRYWAIT P0, [R0+URZ], R3 ;  /* 0x00000003000075a7 */ /* 0x0022a400080011ff */
[----:B--2---:R-:W-:Y:S05]  /*8de0*/  @!P0 NANOSLEEP.SYNCS 0x989680 ;  /* 0x009896800000895d */ /* 0x004fea0003900000 */
[----:B------:R-:W2:Y:S02]  /*8df0*/  @!P0 SYNCS.PHASECHK.TRANS64 P0, [R0+URZ], R3 ;  /* 0x00000003000085a7 */ /* 0x000ea400080010ff */
[----:B--2---:R-:W-:Y:S05]  /*8e00*/  @!P0 BRA `(.L_x_171) ;  /* 0xfffffffc00f08947 */ /* 0x004fea000383ffff */
[----:B------:R-:W-:Y:S05]  /*8e10*/  BRA `(.L_x_172) ;  /* 0xffffffb800487947 */ /* 0x000fea000383ffff */
.L_x_85:
[----:B------:R-:W-:-:S07]  /*8e20*/  MOV R0, UR5 ;  /* 0x0000000500007c02 */ /* 0x000fce0008000f00 */
.L_x_173:
[----:B-1----:R1:W2:Y:S02]  /*8e30*/  SYNCS.PHASECHK.TRANS64.TRYWAIT P0, [R0+URZ], R3 ;  /* 0x00000003000075a7 */ /* 0x0022a400080011ff */
[----:B--2---:R-:W-:Y:S05]  /*8e40*/  @!P0 NANOSLEEP.SYNCS 0x989680 ;  /* 0x009896800000895d */ /* 0x004fea0003900000 */
[----:B------:R-:W2:Y:S02]  /*8e50*/  @!P0 SYNCS.PHASECHK.TRANS64 P0, [R0+URZ], R3 ;  /* 0x00000003000085a7 */ /* 0x000ea400080010ff */
[----:B--2---:R-:W-:Y:S05]  /*8e60*/  @!P0 BRA `(.L_x_173) ;  /* 0xfffffffc00f08947 */ /* 0x004fea000383ffff */
[----:B------:R-:W-:Y:S05]  /*8e70*/  BRA `(.L_x_174) ;  /* 0xffffffb800547947 */ /* 0x000fea000383ffff */
.L_x_86:
[----:B------:R-:W-:-:S07]  /*8e80*/  MOV R0, UR5 ;  /* 0x0000000500007c02 */ /* 0x000fce0008000f00 */
.L_x_175:
[----:B-1----:R1:W2:Y:S02]  /*8e90*/  SYNCS.PHASECHK.TRANS64.TRYWAIT P0, [R0+URZ], R3 ;  /* 0x00000003000075a7 */ /* 0x0022a400080011ff */
[----:B--2---:R-:W-:Y:S05]  /*8ea0*/  @!P0 NANOSLEEP.SYNCS 0x989680 ;  /* 0x009896800000895d */ /* 0x004fea0003900000 */
[----:B------:R-:W2:Y:S02]  /*8eb0*/  @!P0 SYNCS.PHASECHK.TRANS64 P0, [R0+URZ], R3 ;  /* 0x00000003000085a7 */ /* 0x000ea400080010ff */
[----:B--2---:R-:W-:Y:S05]  /*8ec0*/  @!P0 BRA `(.L_x_175) ;  /* 0xfffffffc00f08947 */ /* 0x004fea000383ffff */
[----:B------:R-:W-:Y:S05]  /*8ed0*/  BRA `(.L_x_176) ;  /* 0xffffffb800607947 */ /* 0x000fea000383ffff */
.L_x_89:
[----:B------:R-:W-:-:S07]  /*8ee0*/  MOV R0, UR41 ;  /* 0x0000002900007c02 */ /* 0x000fce0008000f00 */
.L_x_177:
[----:B-1----:R1:W2:Y:S02]  /*8ef0*/  SYNCS.PHASECHK.TRANS64.TRYWAIT P1, [R0+URZ+0x140], R3 ;  /* 0x00014003000075a7 */ /* 0x0022a400080211ff */
[----:B--2---:R-:W-:Y:S05]  /*8f00*/  @!P1 NANOSLEEP.SYNCS 0x989680 ;  /* 0x009896800000995d */ /* 0x004fea0003900000 */
[----:B------:R-:W2:Y:S02]  /*8f10*/  @!P1 SYNCS.PHASECHK.TRANS64 P1, [R0+URZ+0x140], R3 ;  /* 0x00014003000095a7 */ /* 0x000ea400080210ff */
[----:B--2---:R-:W-:Y:S05]  /*8f20*/  @!P1 BRA `(.L_x_177) ;  /* 0xfffffffc00f09947 */ /* 0x004fea000383ffff */
[----:B------:R-:W-:Y:S05]  /*8f30*/  BRA `(.L_x_178) ;  /* 0xffffffb800ac7947 */ /* 0x000fea000383ffff */
.L_x_94:
[----:B---3--:R3:W4:Y:S02]  /*8f40*/  SYNCS.PHASECHK.TRANS64.TRYWAIT P0, [R12+URZ+0xc0], R9 ;  /* 0x0000c0090c0075a7 */ /* 0x00872400080011ff */
[----:B----4-:R-:W-:Y:S05]  /*8f50*/  @!P0 NANOSLEEP.SYNCS 0x989680 ;  /* 0x009896800000895d */ /* 0x010fea0003900000 */
[----:B------:R-:W4:Y:S02]  /*8f60*/  @!P0 SYNCS.PHASECHK.TRANS64 P0, [R12+URZ+0xc0], R9 ;  /* 0x0000c0090c0085a7 */ /* 0x000f2400080010ff */
[----:B----4-:R-:W-:Y:S05]  /*8f70*/  @!P0 BRA `(.L_x_94) ;  /* 0xfffffffc00f08947 */ /* 0x010fea000383ffff */
[----:B------:R-:W-:Y:S05]  /*8f80*/  BRA `(.L_x_179) ;  /* 0xffffffbc00c47947 */ /* 0x000fea000383ffff */
.L_x_97:
[----:B------:R-:W-:Y:S07]  /*8f90*/  MOV R0, UR29 ;  /* 0x0000001d00007c02 */ /* 0x000fee0008000f00 */
.L_x_180:
[----:B-1----:R1:W3:Y:S02]  /*8fa0*/  SYNCS.PHASECHK.TRANS64.TRYWAIT P2, [R0+URZ+0xb8], R9 ;  /* 0x0000b809000075a7 */ /* 0x0022e400080411ff */
[----:B---3--:R-:W-:Y:S05]  /*8fb0*/  @!P2 NANOSLEEP.SYNCS 0x989680 ;  /* 0x009896800000a95d */ /* 0x008fea0003900000 */
[----:B------:R-:W3:Y:S02]  /*8fc0*/  @!P2 SYNCS.PHASECHK.TRANS64 P2, [R0+URZ+0xb8], R9 ;  /* 0x0000b8090000a5a7 */ /* 0x000ee400080410ff */
[----:B---3--:R-:W-:Y:S05]  /*8fd0*/  @!P2 BRA `(.L_x_180) ;  /* 0xfffffffc00f0a947 */ /* 0x008fea000383ffff */
[----:B------:R-:W-:Y:S05]  /*8fe0*/  BRA `(.L_x_96) ;  /* 0xffffffc400287947 */ /* 0x000fea000383ffff */
.L_x_100:
[----:B---3--:R-:W-:Y:S07]  /*8ff0*/  MOV R0, UR4 ;  /* 0x0000000400007c02 */ /* 0x008fee0008000f00 */
.L_x_181:
[----:B-1----:R1:W3:Y:S02]  /*9000*/  SYNCS.PHASECHK.TRANS64.TRYWAIT P0, [R0+URZ+0x98], R9 ;  /* 0x00009809000075a7 */ /* 0x0022e400080011ff */
[----:B---3--:R-:W-:Y:S05]  /*9010*/  @!P0 NANOSLEEP.SYNCS 0x989680 ;  /* 0x009896800000895d */ /* 0x008fea0003900000 */
[----:B------:R-:W3:Y:S02]  /*9020*/  @!P0 SYNCS.PHASECHK.TRANS64 P0, [R0+URZ+0x98], R9 ;  /* 0x00009809000085a7 */ /* 0x000ee400080010ff */
[----:B---3--:R-:W-:Y:S05]  /*9030*/  @!P0 BRA `(.L_x_181) ;  /* 0xfffffffc00f08947 */ /* 0x008fea000383ffff */
[----:B------:R-:W-:Y:S05]  /*9040*/  BRA `(.L_x_182) ;  /* 0xffffffc400887947 */ /* 0x000fea000383ffff */
.L_x_101:
[----:B------:R-:W-:Y:S07]  /*9050*/  MOV R9, UR5 ;  /* 0x0000000500097c02 */ /* 0x000fee0008000f00 */
.L_x_183:
[----:B-1----:R1:W3:Y:S02]  /*9060*/  SYNCS.PHASECHK.TRANS64.TRYWAIT P0, [R9+URZ+0x98], R6 ;  /* 0x00009806090075a7 */ /* 0x0022e400080011ff */
[----:B---3--:R-:W-:Y:S05]  /*9070*/  @!P0 NANOSLEEP.SYNCS 0x989680 ;  /* 0x009896800000895d */ /* 0x008fea0003900000 */
[----:B------:R-:W3:Y:S02]  /*9080*/  @!P0 SYNCS.PHASECHK.TRANS64 P0, [R9+URZ+0x98], R6 ;  /* 0x00009806090085a7 */ /* 0x000ee400080010ff */
[----:B---3--:R-:W-:Y:S05]  /*9090*/  @!P0 BRA `(.L_x_183) ;  /* 0xfffffffc00f08947 */ /* 0x008fea000383ffff */
[----:B------:R-:W-:Y:S05]  /*90a0*/  BRA `(.L_x_184) ;  /* 0xffffffc800007947 */ /* 0x000fea000383ffff */
.L_x_103:
[----:B------:R-:W-:-:S07]  /*90b0*/  MOV R0, UR4 ;  /* 0x0000000400007c02 */ /* 0x000fce0008000f00 */
.L_x_185:
[----:B-1----:R1:W3:Y:S02]  /*90c0*/  SYNCS.PHASECHK.TRANS64.TRYWAIT P0, [R0+URZ], R3 ;  /* 0x00000003000075a7 */ /* 0x0022e400080011ff */
[----:B---3--:R-:W-:Y:S05]  /*90d0*/  @!P0 NANOSLEEP.SYNCS 0x989680 ;  /* 0x009896800000895d */ /* 0x008fea0003900000 */
[----:B------:R-:W3:Y:S02]  /*90e0*/  @!P0 SYNCS.PHASECHK.TRANS64 P0, [R0+URZ], R3 ;  /* 0x00000003000085a7 */ /* 0x000ee400080010ff */
[----:B---3--:R-:W-:Y:S05]  /*90f0*/  @!P0 BRA `(.L_x_185) ;  /* 0xfffffffc00f08947 */ /* 0x008fea000383ffff */
[----:B------:R-:W-:Y:S05]  /*9100*/  BRA `(.L_x_186) ;  /* 0xffffffc800b07947 */ /* 0x000fea000383ffff */
.L_x_104:
[----:B------:R-:W-:-:S07]  /*9110*/  MOV R0, UR5 ;  /* 0x0000000500007c02 */ /* 0x000fce0008000f00 */
.L_x_187:
[----:B-1----:R1:W3:Y:S02]  /*9120*/  SYNCS.PHASECHK.TRANS64.TRYWAIT P0, [R0+URZ], R3 ;  /* 0x00000003000075a7 */ /* 0x0022e400080011ff */
[----:B---3--:R-:W-:Y:S05]  /*9130*/  @!P0 NANOSLEEP.SYNCS 0x989680 ;  /* 0x009896800000895d */ /* 0x008fea0003900000 */
[----:B------:R-:W3:Y:S02]  /*9140*/  @!P0 SYNCS.PHASECHK.TRANS64 P0, [R0+URZ], R3 ;  /* 0x00000003000085a7 */ /* 0x000ee400080010ff */
[----:B---3--:R-:W-:Y:S05]  /*9150*/  @!P0 BRA `(.L_x_187) ;  /* 0xfffffffc00f08947 */ /* 0x008fea000383ffff */
[----:B------:R-:W-:Y:S05]  /*9160*/  BRA `(.L_x_188) ;  /* 0xffffffc800bc7947 */ /* 0x000fea000383ffff */
.L_x_106:
[----:B--2---:R2:W4:Y:S02]  /*9170*/  SYNCS.PHASECHK.TRANS64.TRYWAIT P0, [R3+URZ+0xc0], R0 ;  /* 0x0000c000030075a7 */ /* 0x00452400080011ff */
[----:B----4-:R-:W-:Y:S05]  /*9180*/  @!P0 NANOSLEEP.SYNCS 0x989680 ;  /* 0x009896800000895d */ /* 0x010fea0003900000 */
[----:B------:R-:W4:Y:S02]  /*9190*/  @!P0 SYNCS.PHASECHK.TRANS64 P0, [R3+URZ+0xc0], R0 ;  /* 0x0000c000030085a7 */ /* 0x000f2400080010ff */
[----:B----4-:R-:W-:Y:S05]  /*91a0*/  @!P0 BRA `(.L_x_106) ;  /* 0xfffffffc00f08947 */ /* 0x010fea000383ffff */
[----:B------:R-:W-:Y:S05]  /*91b0*/  BRA `(.L_x_189) ;  /* 0xffffffcc00b07947 */ /* 0x000fea000383ffff */
.L_x_116:
[----:B-1----:R1:W2:Y:S02]  /*91c0*/  SYNCS.PHASECHK.TRANS64.TRYWAIT P0, [R0+URZ+0x80], R3 ;  /* 0x00008003000075a7 */ /* 0x0022a400080011ff */
[----:B--2---:R-:W-:Y:S05]  /*91d0*/  @!P0 NANOSLEEP.SYNCS 0x989680 ;  /* 0x009896800000895d */ /* 0x004fea0003900000 */
[----:B------:R-:W2:Y:S02]  /*91e0*/  @!P0 SYNCS.PHASECHK.TRANS64 P0, [R0+URZ+0x80], R3 ;  /* 0x00008003000085a7 */ /* 0x000ea400080010ff */
[----:B--2---:R-:W-:Y:S05]  /*91f0*/  @!P0 BRA `(.L_x_116) ;  /* 0xfffffffc00f08947 */ /* 0x004fea000383ffff */
[----:B------:R-:W-:Y:S05]  /*9200*/  BRA `(.L_x_115) ;  /* 0xffffffdc002c7947 */ /* 0x000fea000383ffff */
.L_x_118:
[----:B-1----:R1:W3:Y:S02]  /*9210*/  SYNCS.PHASECHK.TRANS64.TRYWAIT P1, [R75+URZ+0xe0], R2 ;  /* 0x0000e0024b0075a7 */ /* 0x0022e400080211ff */
[----:B---3--:R-:W-:Y:S05]  /*9220*/  @!P1 NANOSLEEP.SYNCS 0x989680 ;  /* 0x009896800000995d */ /* 0x008fea0003900000 */
[----:B------:R-:W3:Y:S02]  /*9230*/  @!P1 SYNCS.PHASECHK.TRANS64 P1, [R75+URZ+0xe0], R2 ;  /* 0x0000e0024b0095a7 */ /* 0x000ee400080210ff */
[----:B---3--:R-:W-:Y:S05]  /*9240*/  @!P1 BRA `(.L_x_118) ;  /* 0xfffffffc00f09947 */ /* 0x008fea000383ffff */
[----:B------:R-:W-:Y:S05]  /*9250*/  BRA `(.L_x_117) ;  /* 0xffffffdc00647947 */ /* 0x000fea000383ffff */
.L_x_129:
[----:B-1----:R1:W3:Y:S02]  /*9260*/  SYNCS.PHASECHK.TRANS64.TRYWAIT P0, [R2+URZ+0x80], R81 ;  /* 0x00008051020075a7 */ /* 0x0022e400080011ff */
[----:B---3--:R-:W-:Y:S05]  /*9270*/  @!P0 NANOSLEEP.SYNCS 0x989680 ;  /* 0x009896800000895d */ /* 0x008fea0003900000 */
[----:B------:R-:W3:Y:S02]  /*9280*/  @!P0 SYNCS.PHASECHK.TRANS64 P0, [R2+URZ+0x80], R81 ;  /* 0x00008051020085a7 */ /* 0x000ee400080010ff */
[----:B---3--:R-:W-:Y:S05]  /*9290*/  @!P0 BRA `(.L_x_129) ;  /* 0xfffffffc00f08947 */ /* 0x008fea000383ffff */
[----:B------:R-:W-:Y:S05]  /*92a0*/  BRA `(.L_x_128) ;  /* 0xffffffe400a87947 */ /* 0x000fea000383ffff */
        .weak           $__internal_0_$__cuda_sm10x_tcgen05_guardrail_trap_col_being_dealloced_not_returned_by_alloc
        .type           $__internal_0_$__cuda_sm10x_tcgen05_guardrail_trap_col_being_dealloced_not_returned_by_alloc,@function
        .size           $__internal_0_$__cuda_sm10x_tcgen05_guardrail_trap_col_being_dealloced_not_returned_by_alloc,($__internal_1_$__cuda_sm10x_tcgen05_guardrail_trap_phase_invalid_during_alloc - $__internal_0_$__cuda_sm10x_tcgen05_guardrail_trap_col_being_dealloced_not_returned_by_alloc)
$__internal_0_$__cuda_sm10x_tcgen05_guardrail_trap_col_being_dealloced_not_returned_by_alloc:
[----:B------:R-:W-:Y:S05]  /*92b0*/  BPT.TRAP 0x1 ;  /* 0x000000040000795c */ /* 0x000fea0000300000 */
[----:B------:R-:W-:-:S04]  /*92c0*/  HFMA2 R3, -RZ, RZ, 0, 0 ;  /* 0x00000000ff037431 */ /* 0x000fc800000001ff */
[----:B------:R-:W-:Y:S05]  /*92d0*/  RET.REL.NODEC R2 `(_ZN7cutlass13device_kernelINS_4gemm6kernel13GemmUniversalIN4cute5tupleIJiiiiEEENS1_10collective13CollectiveMmaINS1_35MainloopSm100TmaUmmaWarpSpecializedILi8ELi2ELi4ENS5_IJNS4_1CILi4EEENSA_ILi2EEENSA_ILi1EEEEEEEENS5_IJNSA_ILi128EEENSA_ILi64EEESH_EEENS_10tfloat32_tENS5_IJlSD_lEEESJ_SK_NS4_8TiledMMAINS4_8MMA_AtomIJNS4_23SM100_MMA_TF32_2x1SM_SSISJ_SJ_fLi128ELi64ELNS4_4UMMA5MajorE0ELSP_0ELNSO_7ScaleInE0ELSQ_0EEEEEENS4_6LayoutINS5_IJSD_SD_SD_EEENS5_IJNSA_ILi0EEESV_SV_EEEEENS5_IJNS4_10UnderscoreESY_SY_EEEEENS4_28SM100_TMA_2SM_LOAD_MULTICASTENS4_14ComposedLayoutINS4_7SwizzleILi3ELi4ELi3EEENS4_18smem_ptr_flag_bitsILi32EEENST_INS5_IJNSA_ILi8EEENSA_ILi32EEEEEENS5_IJS18_SD_EEEEEEEvNS4_8identityES11_S1C_vS1D_EENS_8epilogue10collective18CollectiveEpilogueINS1F_23Sm100TmaWarpSpecializedILi3ELi2ELi16ELb1ELb0EEEJNS5_IJSH_SH_SH_EEENS5_IJNST_ISH_SD_EENST_INS5_IJNSA_ILi16EEESC_EEENS5_IJSD_S18_EEEEEEEESJ_SK_SJ_SK_NS1F_6fusion15FusionCallbacksIS1J_NS1R_17LinearCombinationISJ_fSJ_fLNS_15FloatRoundStyleE2EEES1K_S1Q_JEEENS4_5SM1004TMEM4LOAD26SM100_TMEM_LOAD_32dp32b16xENS4_13SM90_TMA_LOADENS12_INS13_ILi2ELi4ELi3EEES16_NST_INS5_IJS17_S1M_EEENS5_IJS1M_SD_EEEEEEENS4_39AutoVectorizingCopyWithAssumedAlignmentILi128EEENS4_14SM90_TMA_STOREES26_S28_S28_EEEvvEEEEvNT_6ParamsE) ;  /* 0xffffff6c02487950 */ /* 0x000fea0003c3ffff */
        .weak           $__internal_1_$__cuda_sm10x_tcgen05_guardrail_trap_phase_invalid_during_alloc
        .type           $__internal_1_$__cuda_sm10x_tcgen05_guardrail_trap_phase_invalid_during_alloc,@function
        .size           $__internal_1_$__cuda_sm10x_tcgen05_guardrail_trap_phase_invalid_during_alloc,($__internal_2_$__cuda_sm10x_tcgen05_guardrail_trap_unallocated_columns_being_dealloced - $__internal_1_$__cuda_sm10x_tcgen05_guardrail_trap_phase_invalid_during_alloc)
$__internal_1_$__cuda_sm10x_tcgen05_guardrail_trap_phase_invalid_during_alloc:
[----:B------:R-:W-:Y:S05]  /*92e0*/  BPT.TRAP 0x1 ;  /* 0x000000040000795c */ /* 0x000fea0000300000 */
[----:B------:R-:W-:-:S04]  /*92f0*/  MOV R5, 0x0 ;  /* 0x0000000000057802 */ /* 0x000fc80000000f00 */
[----:B------:R-:W-:Y:S05]  /*9300*/  RET.REL.NODEC R4 `(_ZN7cutlass13device_kernelINS_4gemm6kernel13GemmUniversalIN4cute5tupleIJiiiiEEENS1_10collective13CollectiveMmaINS1_35MainloopSm100TmaUmmaWarpSpecializedILi8ELi2ELi4ENS5_IJNS4_1CILi4EEENSA_ILi2EEENSA_ILi1EEEEEEEENS5_IJNSA_ILi128EEENSA_ILi64EEESH_EEENS_10tfloat32_tENS5_IJlSD_lEEESJ_SK_NS4_8TiledMMAINS4_8MMA_AtomIJNS4_23SM100_MMA_TF32_2x1SM_SSISJ_SJ_fLi128ELi64ELNS4_4UMMA5MajorE0ELSP_0ELNSO_7ScaleInE0ELSQ_0EEEEEENS4_6LayoutINS5_IJSD_SD_SD_EEENS5_IJNSA_ILi0EEESV_SV_EEEEENS5_IJNS4_10UnderscoreESY_SY_EEEEENS4_28SM100_TMA_2SM_LOAD_MULTICASTENS4_14ComposedLayoutINS4_7SwizzleILi3ELi4ELi3EEENS4_18smem_ptr_flag_bitsILi32EEENST_INS5_IJNSA_ILi8EEENSA_ILi32EEEEEENS5_IJS18_SD_EEEEEEEvNS4_8identityES11_S1C_vS1D_EENS_8epilogue10collective18CollectiveEpilogueINS1F_23Sm100TmaWarpSpecializedILi3ELi2ELi16ELb1ELb0EEEJNS5_IJSH_SH_SH_EEENS5_IJNST_ISH_SD_EENST_INS5_IJNSA_ILi16EEESC_EEENS5_IJSD_S18_EEEEEEEESJ_SK_SJ_SK_NS1F_6fusion15FusionCallbacksIS1J_NS1R_17LinearCombinationISJ_fSJ_fLNS_15FloatRoundStyleE2EEES1K_S1Q_JEEENS4_5SM1004TMEM4LOAD26SM100_TMEM_LOAD_32dp32b16xENS4_13SM90_TMA_LOADENS12_INS13_ILi2ELi4ELi3EEES16_NST_INS5_IJS17_S1M_EEENS5_IJS1M_SD_EEEEEEENS4_39AutoVectorizingCopyWithAssumedAlignmentILi128EEENS4_14SM90_TMA_STOREES26_S28_S28_EEEvvEEEEvNT_6ParamsE) ;  /* 0xffffff6c043c7950 */ /* 0x000fea0003c3ffff */
        .weak           $__internal_2_$__cuda_sm10x_tcgen05_guardrail_trap_unallocated_columns_being_dealloced
        .type           $__internal_2_$__cuda_sm10x_tcgen05_guardrail_trap_unallocated_columns_being_dealloced,@function
        .size           $__internal_2_$__cuda_sm10x_tcgen05_guardrail_trap_unallocated_columns_being_dealloced,(.L_x_191 - $__internal_2_$__cuda_sm10x_tcgen05_guardrail_trap_unallocated_columns_being_dealloced)
$__internal_2_$__cuda_sm10x_tcgen05_guardrail_trap_unallocated_columns_being_dealloced:
[----:B------:R-:W-:Y:S05]  /*9310*/  BPT.TRAP 0x1 ;  /* 0x000000040000795c */ /* 0x000fea0000300000 */
[----:B------:R-:W-:-:S04]  /*9320*/  HFMA2 R3, -RZ, RZ, 0, 0 ;  /* 0x00000000ff037431 */ /* 0x000fc800000001ff */
[----:B------:R-:W-:Y:S05]  /*9330*/  RET.REL.NODEC R2 `(_ZN7cutlass13device_kernelINS_4gemm6kernel13GemmUniversalIN4cute5tupleIJiiiiEEENS1_10collective13CollectiveMmaINS1_35MainloopSm100TmaUmmaWarpSpecializedILi8ELi2ELi4ENS5_IJNS4_1CILi4EEENSA_ILi2EEENSA_ILi1EEEEEEEENS5_IJNSA_ILi128EEENSA_ILi64EEESH_EEENS_10tfloat32_tENS5_IJlSD_lEEESJ_SK_NS4_8TiledMMAINS4_8MMA_AtomIJNS4_23SM100_MMA_TF32_2x1SM_SSISJ_SJ_fLi128ELi64ELNS4_4UMMA5MajorE0ELSP_0ELNSO_7ScaleInE0ELSQ_0EEEEEENS4_6LayoutINS5_IJSD_SD_SD_EEENS5_IJNSA_ILi0EEESV_SV_EEEEENS5_IJNS4_10UnderscoreESY_SY_EEEEENS4_28SM100_TMA_2SM_LOAD_MULTICASTENS4_14ComposedLayoutINS4_7SwizzleILi3ELi4ELi3EEENS4_18smem_ptr_flag_bitsILi32EEENST_INS5_IJNSA_ILi8EEENSA_ILi32EEEEEENS5_IJS18_SD_EEEEEEEvNS4_8identityES11_S1C_vS1D_EENS_8epilogue10collective18CollectiveEpilogueINS1F_23Sm100TmaWarpSpecializedILi3ELi2ELi16ELb1ELb0EEEJNS5_IJSH_SH_SH_EEENS5_IJNST_ISH_SD_EENST_INS5_IJNSA_ILi16EEESC_EEENS5_IJSD_S18_EEEEEEEESJ_SK_SJ_SK_NS1F_6fusion15FusionCallbacksIS1J_NS1R_17LinearCombinationISJ_fSJ_fLNS_15FloatRoundStyleE2EEES1K_S1Q_JEEENS4_5SM1004TMEM4LOAD26SM100_TMEM_LOAD_32dp32b16xENS4_13SM90_TMA_LOADENS12_INS13_ILi2ELi4ELi3EEES16_NST_INS5_IJS17_S1M_EEENS5_IJS1M_SD_EEEEEEENS4_39AutoVectorizingCopyWithAssumedAlignmentILi128EEENS4_14SM90_TMA_STOREES26_S28_S28_EEEvvEEEEvNT_6ParamsE) ;  /* 0xffffff6c02307950 */ /* 0x000fea0003c3ffff */
.L_x_190:
[----:B------:R-:W-:-:S00]  /*9340*/  BRA `(.L_x_190) ;  /* 0xfffffffc00fc7947 */ /* 0x000fc0000383ffff */
[----:B------:R-:W-:-:S00]  /*9350*/  NOP ;  /* 0x0000000000007918 */ /* 0x000fc00000000000 */
        /* <DEDUP_REMOVED lines=10> */
.L_x_191:


//--------------------- .nv.global.init           --------------------------
	.section	.nv.global.init,"aw",@progbits
.nv.global.init:
	.type		$str$27,@object
	.size		$str$27,($str$28 - $str$27)
$str$27:
        /*0000*/ 	.byte	0x28, 0x61, 0x64, 0x64, 0x72, 0x65, 0x73, 0x73, 0x20, 0x26, 0x20, 0x6d, 0x61, 0x73, 0x6b, 0x29
        /*0010*/ 	.byte	0x20, 0x3d, 0x3d, 0x20, 0x30, 0x00
	.type		$str$28,@object
	.size		$str$28,($str$26 - $str$28)
$str$28:
        /*0016*/ 	.byte	0x2f, 0x74, 0x6d, 0x70, 0x2f, 0x63, 0x75, 0x74, 0x6c, 0x61, 0x73, 0x73, 0x5f, 0x73, 0x77, 0x65
        /*0026*/ 	.byte	0x65, 0x70, 0x5f, 0x73, 0x72, 0x63, 0x2f, 0x69, 0x6e, 0x63, 0x6c, 0x75, 0x64, 0x65, 0x2f, 0x63
        /*0036*/ 	.byte	0x75, 0x74, 0x65, 0x2f, 0x70, 0x6f, 0x69, 0x6e, 0x74, 0x65, 0x72, 0x5f, 0x66, 0x6c, 0x61, 0x67
        /*0046*/ 	.byte	0x67, 0x65, 0x64, 0x2e, 0x68, 0x70, 0x70, 0x00
	.type		$str$26,@object
	.size		$str$26,($str$25 - $str$26)
$str$26:
        /*004e*/ 	.byte	0x2f, 0x74, 0x6d, 0x70, 0x2f, 0x63, 0x75, 0x74, 0x6c, 0x61, 0x73, 0x73, 0x5f, 0x73, 0x77, 0x65
        /*005e*/ 	.byte	0x65, 0x70, 0x5f, 0x73, 0x72, 0x63, 0x2f, 0x69, 0x6e, 0x63, 0x6c, 0x75, 0x64, 0x65, 0x2f, 0x63
        /*006e*/ 	.byte	0x75, 0x74, 0x65, 0x2f, 0x61, 0x74, 0x6f, 0x6d, 0x2f, 0x63, 0x6f, 0x70, 0x79, 0x5f, 0x74, 0x72
        /*007e*/ 	.byte	0x61, 0x69, 0x74, 0x73, 0x5f, 0x73, 0x6d, 0x31, 0x30, 0x30, 0x2e, 0x68, 0x70, 0x70, 0x00
	.type		$str$25,@object
	.size		$str$25,(__unnamed_1 - $str$25)
$str$25:
        /*008d*/ 	.byte	0x28, 0x28, 0x75, 0x69, 0x6e, 0x74, 0x33, 0x32, 0x5f, 0x74, 0x28, 0x74, 0x68, 0x72, 0x65, 0x61
        /*009d*/ 	.byte	0x64, 0x49, 0x64, 0x78, 0x2e, 0x78, 0x29, 0x20, 0x2f, 0x20, 0x33, 0x32, 0x29, 0x20, 0x25, 0x20
        /*00ad*/ 	.byte	0x34, 0x29, 0x20, 0x3d, 0x3d, 0x20, 0x28, 0x28, 0x28, 0x74, 0x6d, 0x65, 0x6d, 0x5f, 0x61, 0x64
        /*00bd*/ 	.byte	0x64, 0x72, 0x20, 0x3e, 0x3e, 0x20, 0x31, 0x36, 0x29, 0x20, 0x2f, 0x20, 0x33, 0x32, 0x29, 0x20
        /*00cd*/ 	.byte	0x25, 0x20, 0x34, 0x29, 0x00
	.type		__unnamed_1,@object
	.size		__unnamed_1,(__unnamed_2 - __unnamed_1)
__unnamed_1:
        /*00d2*/ 	.byte	0x61, 0x75, 0x74, 0x6f, 0x20, 0x63, 0x75, 0x74, 0x65, 0x3a, 0x3a, 0x61, 0x73, 0x5f, 0x70, 0x6f
        /* <DEDUP_REMOVED lines=24> */
        /*0262*/ 	.byte	0x43, 0x3c, 0x32, 0x30, 0x34, 0x38, 0x3e, 0x3e, 0x3e, 0x3e, 0x5d, 0x00
	.type		__unnamed_2,@object
	.size		__unnamed_2,(.L_2 - __unnamed_2)
__unnamed_2:
        /* <DEDUP_REMOVED lines=42> */
        /*050e*/ 	.byte	0x3e, 0x5d, 0x00
.L_2:


//--------------------- .nv.shared._ZN7cutlass13device_kernelINS_4gemm6kernel13GemmUniversalIN4cute5tupleIJiiiiEEENS1_10collective13CollectiveMmaINS1_35MainloopSm100TmaUmmaWarpSpecializedILi8ELi2ELi4ENS5_IJNS4_1CILi4EEENSA_ILi2EEENSA_ILi1EEEEEEEENS5_IJNSA_ILi128EEENSA_ILi64EEESH_EEENS_10tfloat32_tENS5_IJlSD_lEEESJ_SK_NS4_8TiledMMAINS4_8MMA_AtomIJNS4_23SM100_MMA_TF32_2x1SM_SSISJ_SJ_fLi128ELi64ELNS4_4UMMA5MajorE0ELSP_0ELNSO_7ScaleInE0ELSQ_0EEEEEENS4_6LayoutINS5_IJSD_SD_SD_EEENS5_IJNSA_ILi0EEESV_SV_EEEEENS5_IJNS4_10UnderscoreESY_SY_EEEEENS4_28SM100_TMA_2SM_LOAD_MULTICASTENS4_14ComposedLayoutINS4_7SwizzleILi3ELi4ELi3EEENS4_18smem_ptr_flag_bitsILi32EEENST_INS5_IJNSA_ILi8EEENSA_ILi32EEEEEENS5_IJS18_SD_EEEEEEEvNS4_8identityES11_S1C_vS1D_EENS_8epilogue10collective18CollectiveEpilogueINS1F_23Sm100TmaWarpSpecializedILi3ELi2ELi16ELb1ELb0EEEJNS5_IJSH_SH_SH_EEENS5_IJNST_ISH_SD_EENST_INS5_IJNSA_ILi16EEESC_EEENS5_IJSD_S18_EEEEEEEESJ_SK_SJ_SK_NS1F_6fusion15FusionCallbacksIS1J_NS1R_17LinearCombinationISJ_fSJ_fLNS_15FloatRoundStyleE2EEES1K_S1Q_JEEENS4_5SM1004TMEM4LOAD26SM100_TMEM_LOAD_32dp32b16xENS4_13SM90_TMA_LOADENS12_INS13_ILi2ELi4ELi3EEES16_NST_INS5_IJS17_S1M_EEENS5_IJS1M_SD_EEEEEEENS4_39AutoVectorizingCopyWithAssumedAlignmentILi128EEENS4_14SM90_TMA_STOREES26_S28_S28_EEEvvEEEEvNT_6ParamsE --------------------------
	.section	.nv.shared._ZN7cutlass13device_kernelINS_4gemm6kernel13GemmUniversalIN4cute5tupleIJiiiiEEENS1_10collective13CollectiveMmaINS1_35MainloopSm100TmaUmmaWarpSpecializedILi8ELi2ELi4ENS5_IJNS4_1CILi4EEENSA_ILi2EEENSA_ILi1EEEEEEEENS5_IJNSA_ILi128EEENSA_ILi64EEESH_EEENS_10tfloat32_tENS5_IJlSD_lEEESJ_SK_NS4_8TiledMMAINS4_8MMA_AtomIJNS4_23SM100_MMA_TF32_2x1SM_SSISJ_SJ_fLi128ELi64ELNS4_4UMMA5MajorE0ELSP_0ELNSO_7ScaleInE0ELSQ_0EEEEEENS4_6LayoutINS5_IJSD_SD_SD_EEENS5_IJNSA_ILi0EEESV_SV_EEEEENS5_IJNS4_10UnderscoreESY_SY_EEEEENS4_28SM100_TMA_2SM_LOAD_MULTICASTENS4_14ComposedLayoutINS4_7SwizzleILi3ELi4ELi3EEENS4_18smem_ptr_flag_bitsILi32EEENST_INS5_IJNSA_ILi8EEENSA_ILi32EEEEEENS5_IJS18_SD_EEEEEEEvNS4_8identityES11_S1C_vS1D_EENS_8epilogue10collective18CollectiveEpilogueINS1F_23Sm100TmaWarpSpecializedILi3ELi2ELi16ELb1ELb0EEEJNS5_IJSH_SH_SH_EEENS5_IJNST_ISH_SD_EENST_INS5_IJNSA_ILi16EEESC_EEENS5_IJSD_S18_EEEEEEEESJ_SK_SJ_SK_NS1F_6fusion15FusionCallbacksIS1J_NS1R_17LinearCombinationISJ_fSJ_fLNS_15FloatRoundStyleE2EEES1K_S1Q_JEEENS4_5SM1004TMEM4LOAD26SM100_TMEM_LOAD_32dp32b16xENS4_13SM90_TMA_LOADENS12_INS13_ILi2ELi4ELi3EEES16_NST_INS5_IJS17_S1M_EEENS5_IJS1M_SD_EEEEEEENS4_39AutoVectorizingCopyWithAssumedAlignmentILi128EEENS4_14SM90_TMA_STOREES26_S28_S28_EEEvvEEEEvNT_6ParamsE,"aw",@nobits
	.sectionflags	@""
	.align	16
	.zero		1024


//--------------------- .nv.shared.reserved.0     --------------------------
	.section	.nv.shared.reserved.0,"aw",@nobits
	.weak		__nv_reservedSMEM_offset_0_alias
	.size		__nv_reservedSMEM_offset_0_alias, 0, 64
	.other		__nv_reservedSMEM_offset_0_alias,@"STO_CUDA_RESERVED_SHARED STV_DEFAULT"
__nv_reservedSMEM_offset_0_alias:
	.zero		0
.nv.shared.reserved.0:
	.zero		64
	.weak		__nv_reservedSMEM_tcgen05_partition
	.type		__nv_reservedSMEM_tcgen05_partition,@object
	.size		__nv_reservedSMEM_tcgen05_partition,(.L_0 - __nv_reservedSMEM_tcgen05_partition)
__nv_reservedSMEM_tcgen05_partition:
	.zero		32
.L_0:


//--------------------- .nv.global                --------------------------
	.section	.nv.global,"aw",@nobits
.nv.global:
	.type		_ZN40_INTERNAL_6831850c_4_k_cu_bcc4340c_231104cute1_E,@object
	.size		_ZN40_INTERNAL_6831850c_4_k_cu_bcc4340c_231104cute1_E,(_ZN40_INTERNAL_6831850c_4_k_cu_bcc4340c_231104cuda3std3__45__cpo6cbeginE - _ZN40_INTERNAL_6831850c_4_k_cu_bcc4340c_231104cute1_E)
_ZN40_INTERNAL_6831850c_4_k_cu_bcc4340c_231104cute1_E:
	.zero		1
	.type		_ZN40_INTERNAL_6831850c_4_k_cu_bcc4340c_231104cuda3std3__45__cpo6cbeginE,@object
	.size		_ZN40_INTERNAL_6831850c_4_k_cu_bcc4340c_231104cuda3std3__45__cpo6cbeginE,(_ZN40_INTERNAL_6831850c_4_k_cu_bcc4340c_231104cuda3std3__48in_placeE - _ZN40_INTERNAL_6831850c_4_k_cu_bcc4340c_231104cuda3std3__45__cpo6cbeginE)
_ZN40_INTERNAL_6831850c_4_k_cu_bcc4340c_231104cuda3std3__45__cpo6cbeginE:
	.zero		1
	.type		_ZN40_INTERNAL_6831850c_4_k_cu_bcc4340c_231104cuda3std3__48in_placeE,@object
	.size		_ZN40_INTERNAL_6831850c_4_k_cu_bcc4340c_231104cuda3std3__48in_placeE,(_ZN40_INTERNAL_6831850c_4_k_cu_bcc4340c_231104cuda3std6ranges3__45__cpo9iter_moveE - _ZN40_INTERNAL_6831850c_4_k_cu_bcc4340c_231104cuda3std3__48in_placeE)
_ZN40_INTERNAL_6831850c_4_k_cu_bcc4340c_231104cuda3std3__48in_placeE:
	.zero		1
	.type		_ZN40_INTERNAL_6831850c_4_k_cu_bcc4340c_231104cuda3std6ranges3__45__cpo9iter_moveE,@object
	.size		_ZN40_INTERNAL_6831850c_4_k_cu_bcc4340c_231104cuda3std6ranges3__45__cpo9iter_moveE,(_ZN40_INTERNAL_6831850c_4_k_cu_bcc4340c_231104cuda3std3__45__cpo5beginE - _ZN40_INTERNAL_6831850c_4_k_cu_bcc4340c_231104cuda3std6ranges3__45__cpo9iter_moveE)
_ZN40_INTERNAL_6831850c_4_k_cu_bcc4340c_231104cuda3std6ranges3__45__cpo9iter_moveE:
	.zero		1
	.type		_ZN40_INTERNAL_6831850c_4_k_cu_bcc4340c_231104cuda3std3__45__cpo5beginE,@object
	.size		_ZN40_INTERNAL_6831850c_4_k_cu_bcc4340c_231104cuda3std3__45__cpo5beginE,(_ZN40_INTERNAL_6831850c_4_k_cu_bcc4340c_231104cuda3std3__442_GLOBAL__N__6831850c_4_k_cu_bcc4340c_231106ignoreE - _ZN40_INTERNAL_6831850c_4_k_cu_bcc4340c_231104cuda3std3__45__cpo5beginE)
_ZN40_INTERNAL_6831850c_4_k_cu_bcc4340c_231104cuda3std3__45__cpo5beginE:
	.zero		1
	.type		_ZN40_INTERNAL_6831850c_4_k_cu_bcc4340c_231104cuda3std3__442_GLOBAL__N__6831850c_4_k_cu_bcc4340c_231106ignoreE,@object
	.size		_ZN40_INTERNAL_6831850c_4_k_cu_bcc4340c_231104cuda3std3__442_GLOBAL__N__6831850c_4_k_cu_bcc4340c_231106ignoreE,(_ZN40_INTERNAL_6831850c_4_k_cu_bcc4340c_231104cute7productE - _ZN40_INTERNAL_6831850c_4_k_cu_bcc4340c_231104cuda3std3__442_GLOBAL__N__6831850c_4_k_cu_bcc4340c_231106ignoreE)
_ZN40_INTERNAL_6831850c_4_k_cu_bcc4340c_231104cuda3std3__442_GLOBAL__N__6831850c_4_k_cu_bcc4340c_231106ignoreE:
	.zero		1
	.type		_ZN40_INTERNAL_6831850c_4_k_cu_bcc4340c_231104cute7productE,@object
	.size		_ZN40_INTERNAL_6831850c_4_k_cu_bcc4340c_231104cute7productE,(_ZN40_INTERNAL_6831850c_4_k_cu_bcc4340c_231104cuda3std3__45__cpo3endE - _ZN40_INTERNAL_6831850c_4_k_cu_bcc4340c_231104cute7productE)
_ZN40_INTERNAL_6831850c_4_k_cu_bcc4340c_231104cute7productE:
	.zero		1
	.type		_ZN40_INTERNAL_6831850c_4_k_cu_bcc4340c_231104cuda3std3__45__cpo3endE,@object
	.size		_ZN40_INTERNAL_6831850c_4_k_cu_bcc4340c_231104cuda3std3__45__cpo3endE,(_ZN40_INTERNAL_6831850c_4_k_cu_bcc4340c_231104cuda3std3__419piecewise_constructE - _ZN40_INTERNAL_6831850c_4_k_cu_bcc4340c_231104cuda3std3__45__cpo3endE)
_ZN40_INTERNAL_6831850c_4_k_cu_bcc4340c_231104cuda3std3__45__cpo3endE:
	.zero		1
	.type		_ZN40_INTERNAL_6831850c_4_k_cu_bcc4340c_231104cuda3std3__419piecewise_constructE,@object
	.size		_ZN40_INTERNAL_6831850c_4_k_cu_bcc4340c_231104cuda3std3__419piecewise_constructE,(_ZN40_INTERNAL_6831850c_4_k_cu_bcc4340c_231104cuda3std3__45__cpo4cendE - _ZN40_INTERNAL_6831850c_4_k_cu_bcc4340c_231104cuda3std3__419piecewise_constructE)
_ZN40_INTERNAL_6831850c_4_k_cu_bcc4340c_231104cuda3std3__419piecewise_constructE:
	.zero		1
	.type		_ZN40_INTERNAL_6831850c_4_k_cu_bcc4340c_231104cuda3std3__45__cpo4cendE,@object
	.size		_ZN40_INTERNAL_6831850c_4_k_cu_bcc4340c_231104cuda3std3__45__cpo4cendE,(_ZN40_INTERNAL_6831850c_4_k_cu_bcc4340c_231104cuda3std6ranges3__45__cpo4swapE - _ZN40_INTERNAL_6831850c_4_k_cu_bcc4340c_231104cuda3std3__45__cpo4cendE)
_ZN40_INTERNAL_6831850c_4_k_cu_bcc4340c_231104cuda3std3__45__cpo4cendE:
	.zero		1
	.type		_ZN40_INTERNAL_6831850c_4_k_cu_bcc4340c_231104cuda3std6ranges3__45__cpo4swapE,@object
	.size		_ZN40_INTERNAL_6831850c_4_k_cu_bcc4340c_231104cuda3std6ranges3__45__cpo4swapE,(.L_10 - _ZN40_INTERNAL_6831850c_4_k_cu_bcc4340c_231104cuda3std6ranges3__45__cpo4swapE)
_ZN40_INTERNAL_6831850c_4_k_cu_bcc4340c_231104cuda3std6ranges3__45__cpo4swapE:
	.zero		1
.L_10:


//--------------------- .nv.constant0._ZN7cutlass13device_kernelINS_4gemm6kernel13GemmUniversalIN4cute5tupleIJiiiiEEENS1_10collective13CollectiveMmaINS1_35MainloopSm100TmaUmmaWarpSpecializedILi8ELi2ELi4ENS5_IJNS4_1CILi4EEENSA_ILi2EEENSA_ILi1EEEEEEEENS5_IJNSA_ILi128EEENSA_ILi64EEESH_EEENS_10tfloat32_tENS5_IJlSD_lEEESJ_SK_NS4_8TiledMMAINS4_8MMA_AtomIJNS4_23SM100_MMA_TF32_2x1SM_SSISJ_SJ_fLi128ELi64ELNS4_4UMMA5MajorE0ELSP_0ELNSO_7ScaleInE0ELSQ_0EEEEEENS4_6LayoutINS5_IJSD_SD_SD_EEENS5_IJNSA_ILi0EEESV_SV_EEEEENS5_IJNS4_10UnderscoreESY_SY_EEEEENS4_28SM100_TMA_2SM_LOAD_MULTICASTENS4_14ComposedLayoutINS4_7SwizzleILi3ELi4ELi3EEENS4_18smem_ptr_flag_bitsILi32EEENST_INS5_IJNSA_ILi8EEENSA_ILi32EEEEEENS5_IJS18_SD_EEEEEEEvNS4_8identityES11_S1C_vS1D_EENS_8epilogue10collective18CollectiveEpilogueINS1F_23Sm100TmaWarpSpecializedILi3ELi2ELi16ELb1ELb0EEEJNS5_IJSH_SH_SH_EEENS5_IJNST_ISH_SD_EENST_INS5_IJNSA_ILi16EEESC_EEENS5_IJSD_S18_EEEEEEEESJ_SK_SJ_SK_NS1F_6fusion15FusionCallbacksIS1J_NS1R_17LinearCombinationISJ_fSJ_fLNS_15FloatRoundStyleE2EEES1K_S1Q_JEEENS4_5SM1004TMEM4LOAD26SM100_TMEM_LOAD_32dp32b16xENS4_13SM90_TMA_LOADENS12_INS13_ILi2ELi4ELi3EEES16_NST_INS5_IJS17_S1M_EEENS5_IJS1M_SD_EEEEEEENS4_39AutoVectorizingCopyWithAssumedAlignmentILi128EEENS4_14SM90_TMA_STOREES26_S28_S28_EEEvvEEEEvNT_6ParamsE --------------------------
	.section	.nv.constant0._ZN7cutlass13device_kernelINS_4gemm6kernel13GemmUniversalIN4cute5tupleIJiiiiEEENS1_10collective13CollectiveMmaINS1_35MainloopSm100TmaUmmaWarpSpecializedILi8ELi2ELi4ENS5_IJNS4_1CILi4EEENSA_ILi2EEENSA_ILi1EEEEEEEENS5_IJNSA_ILi128EEENSA_ILi64EEESH_EEENS_10tfloat32_tENS5_IJlSD_lEEESJ_SK_NS4_8TiledMMAINS4_8MMA_AtomIJNS4_23SM100_MMA_TF32_2x1SM_SSISJ_SJ_fLi128ELi64ELNS4_4UMMA5MajorE0ELSP_0ELNSO_7ScaleInE0ELSQ_0EEEEEENS4_6LayoutINS5_IJSD_SD_SD_EEENS5_IJNSA_ILi0EEESV_SV_EEEEENS5_IJNS4_10UnderscoreESY_SY_EEEEENS4_28SM100_TMA_2SM_LOAD_MULTICASTENS4_14ComposedLayoutINS4_7SwizzleILi3ELi4ELi3EEENS4_18smem_ptr_flag_bitsILi32EEENST_INS5_IJNSA_ILi8EEENSA_ILi32EEEEEENS5_IJS18_SD_EEEEEEEvNS4_8identityES11_S1C_vS1D_EENS_8epilogue10collective18CollectiveEpilogueINS1F_23Sm100TmaWarpSpecializedILi3ELi2ELi16ELb1ELb0EEEJNS5_IJSH_SH_SH_EEENS5_IJNST_ISH_SD_EENST_INS5_IJNSA_ILi16EEESC_EEENS5_IJSD_S18_EEEEEEEESJ_SK_SJ_SK_NS1F_6fusion15FusionCallbacksIS1J_NS1R_17LinearCombinationISJ_fSJ_fLNS_15FloatRoundStyleE2EEES1K_S1Q_JEEENS4_5SM1004TMEM4LOAD26SM100_TMEM_LOAD_32dp32b16xENS4_13SM90_TMA_LOADENS12_INS13_ILi2ELi4ELi3EEES16_NST_INS5_IJS17_S1M_EEENS5_IJS1M_SD_EEEEEEENS4_39AutoVectorizingCopyWithAssumedAlignmentILi128EEENS4_14SM90_TMA_STOREES26_S28_S28_EEEvvEEEEvNT_6ParamsE,"a",@progbits
	.sectionflags	@""
	.align	4
.nv.constant0._ZN7cutlass13device_kernelINS_4gemm6kernel13GemmUniversalIN4cute5tupleIJiiiiEEENS1_10collective13CollectiveMmaINS1_35MainloopSm100TmaUmmaWarpSpecializedILi8ELi2ELi4ENS5_IJNS4_1CILi4EEENSA_ILi2EEENSA_ILi1EEEEEEEENS5_IJNSA_ILi128EEENSA_ILi64EEESH_EEENS_10tfloat32_tENS5_IJlSD_lEEESJ_SK_NS4_8TiledMMAINS4_8MMA_AtomIJNS4_23SM100_MMA_TF32_2x1SM_SSISJ_SJ_fLi128ELi64ELNS4_4UMMA5MajorE0ELSP_0ELNSO_7ScaleInE0ELSQ_0EEEEEENS4_6LayoutINS5_IJSD_SD_SD_EEENS5_IJNSA_ILi0EEESV_SV_EEEEENS5_IJNS4_10UnderscoreESY_SY_EEEEENS4_28SM100_TMA_2SM_LOAD_MULTICASTENS4_14ComposedLayoutINS4_7SwizzleILi3ELi4ELi3EEENS4_18smem_ptr_flag_bitsILi32EEENST_INS5_IJNSA_ILi8EEENSA_ILi32EEEEEENS5_IJS18_SD_EEEEEEEvNS4_8identityES11_S1C_vS1D_EENS_8epilogue10collective18CollectiveEpilogueINS1F_23Sm100TmaWarpSpecializedILi3ELi2ELi16ELb1ELb0EEEJNS5_IJSH_SH_SH_EEENS5_IJNST_ISH_SD_EENST_INS5_IJNSA_ILi16EEESC_EEENS5_IJSD_S18_EEEEEEEESJ_SK_SJ_SK_NS1F_6fusion15FusionCallbacksIS1J_NS1R_17LinearCombinationISJ_fSJ_fLNS_15FloatRoundStyleE2EEES1K_S1Q_JEEENS4_5SM1004TMEM4LOAD26SM100_TMEM_LOAD_32dp32b16xENS4_13SM90_TMA_LOADENS12_INS13_ILi2ELi4ELi3EEES16_NST_INS5_IJS17_S1M_EEENS5_IJS1M_SD_EEEEEEENS4_39AutoVectorizingCopyWithAssumedAlignmentILi128EEENS4_14SM90_TMA_STOREES26_S28_S28_EEEvvEEEEvNT_6ParamsE:
	.zero		2944


//--------------------- SYMBOLS --------------------------

	.type		.nv.reservedSmem.offset0,@object
	.size		.nv.reservedSmem.offset0,0x4
	.type		.nv.reservedSmem.cap,@object
	.size		.nv.reservedSmem.cap,0x4
	.type		__assertfail,@function
